// auto-generated by cutlass_sweep.gemm — config: {"arch": "sm_90", "cluster_m": 4, "cluster_n": 1, "dtype": "int8", "dtype_b": "int8", "layout": "nt", "stages": 0, "tile_k": 32, "tile_m": 256, "tile_n": 128}
#include "cutlass/cutlass.h"
#include "cutlass/gemm/collective/collective_builder.hpp"
#include "cutlass/gemm/device/gemm_universal_adapter.h"
#include "cutlass/gemm/kernel/gemm_universal.hpp"
#include "cutlass/epilogue/collective/collective_builder.hpp"

using ElemA = int8_t;
using ElemB = int8_t;
using ElemCD = int8_t;
using Acc  = int32_t;
using TileShape    = cute::Shape<cute::_256, cute::_128, cute::_32>;
using ClusterShape = cute::Shape<cute::_4, cute::_1, cute::_1>;

using CollectiveEpilogue = typename cutlass::epilogue::collective::CollectiveBuilder<
    cutlass::arch::Sm90, cutlass::arch::OpClassTensorOp,
    TileShape, ClusterShape,
    cutlass::epilogue::collective::EpilogueTileAuto,
    Acc, Acc,
    ElemCD, cutlass::layout::RowMajor, 128 / cutlass::sizeof_bits<ElemCD>::value,
    ElemCD, cutlass::layout::RowMajor, 128 / cutlass::sizeof_bits<ElemCD>::value,
    cutlass::epilogue::collective::EpilogueScheduleAuto
  >::CollectiveOp;

using CollectiveMainloop = typename cutlass::gemm::collective::CollectiveBuilder<
    cutlass::arch::Sm90, cutlass::arch::OpClassTensorOp,
    ElemA, cutlass::layout::RowMajor, 128 / cutlass::sizeof_bits<ElemA>::value,
    ElemB, cutlass::layout::ColumnMajor, 128 / cutlass::sizeof_bits<ElemB>::value,
    Acc,
    TileShape, ClusterShape,
    cutlass::gemm::collective::StageCountAutoCarveout<static_cast<int>(sizeof(typename CollectiveEpilogue::SharedStorage))>,
    cutlass::gemm::collective::KernelScheduleAuto
  >::CollectiveOp;

using GemmKernel = cutlass::gemm::kernel::GemmUniversal<
    cute::Shape<int,int,int,int>,
    CollectiveMainloop,
    CollectiveEpilogue
>;
using Gemm = cutlass::gemm::device::GemmUniversalAdapter<GemmKernel>;

// Force the device kernel symbol into the cubin without needing a host main.
auto* _anchor = &cutlass::device_kernel<GemmKernel>;


// ===== COMPILED SASS (sm_90a) =====

	.target	sm_90a

	.elftype	@"ET_EXEC"


//--------------------- .note.nv.tkinfo           --------------------------
	.section	.note.nv.tkinfo,"",@"SHT_NOTE"
	.sectionflags	@"SHF_NOTE_NV_TKINFO"
	.tkinfo
        /*0018*/ 	.word	0x00000002
        /*0030*/ 	.string	""
        /*0030*/ 	.string	"ptxas"
        /*0030*/ 	.string	"Cuda compilation tools, release 13.0, V13.0.88"
        /*0030*/ 	.string	"Build cuda_13.0.r13.0/compiler.36424714_0"
        /*0030*/ 	.string	"-arch sm_90a -m 64 "



//--------------------- .note.nv.cuinfo           --------------------------
	.section	.note.nv.cuinfo,"",@"SHT_NOTE"
	.sectionflags	@"SHF_NOTE_NV_CUINFO"
        /*0018*/ 	.short	0x0002
        /*001a*/ 	.short	0x005a
        /*001c*/ 	.short	0x0082
	.zero		2


//--------------------- .nv.info                  --------------------------
	.section	.nv.info,"",@"SHT_CUDA_INFO"
	.align	4


	//----- nvinfo : EIATTR_REGCOUNT
	.align		4
        /*0000*/ 	.byte	0x04, 0x2f
        /*0002*/ 	.short	(.L_15 - .L_14)
	.align		4
.L_14:
        /*0004*/ 	.word	index@(_ZN7cutlass13device_kernelINS_4gemm6kernel13GemmUniversalIN4cute5tupleIJiiiiEEENS1_10collective13CollectiveMmaINS1_34MainloopSm90TmaGmmaWarpSpecializedILi18ENS5_IJNS4_1CILi4EEENSA_ILi1EEESC_EEENS1_35KernelTmaWarpSpecializedCooperativeEEENS5_IJNSA_ILi256EEENSA_ILi128EEENSA_ILi32EEEEEEaNS5_IJlSC_lEEEaSK_NS4_8TiledMMAINS4_8MMA_AtomIJNS4_4SM904GMMA27MMA_64x128x32_S32S8S8_SS_TNEEEENS4_6LayoutINS5_IJNSA_ILi2EEESC_SC_EEENS5_IJSC_NSA_ILi0EEESU_EEEEENS5_IJNS4_10UnderscoreESX_SX_EEEEENS4_13SM90_TMA_LOADENS4_14ComposedLayoutINS4_7SwizzleILi1ELi4ELi3EEENS4_18smem_ptr_flag_bitsILi8EEENSR_INS5_IJNSA_ILi8EEESI_EEENS5_IJSI_SC_EEEEEEEvNS4_8identityENS4_23SM90_TMA_LOAD_MULTICASTES1A_vS1B_EENS_8epilogue10collective6detail29Sm90TmaWarpSpecializedAdapterINS1F_15DefaultEpilogueIaSK_SK_NS1E_6thread17LinearCombinationIaLi1EiiLNS1J_9ScaleType4KindE0ELNS_15FloatRoundStyleE2EaEENS1_15EpilogueDefaultEEEEEvvEEEEvNT_6ParamsE)
        /*0008*/ 	.word	0x000000a8


	//----- nvinfo : EIATTR_FRAME_SIZE
	.align		4
.L_15:
        /*000c*/ 	.byte	0x04, 0x11
        /*000e*/ 	.short	(.L_17 - .L_16)
	.align		4
.L_16:
        /*0010*/ 	.word	index@(_ZN7cutlass13device_kernelINS_4gemm6kernel13GemmUniversalIN4cute5tupleIJiiiiEEENS1_10collective13CollectiveMmaINS1_34MainloopSm90TmaGmmaWarpSpecializedILi18ENS5_IJNS4_1CILi4EEENSA_ILi1EEESC_EEENS1_35KernelTmaWarpSpecializedCooperativeEEENS5_IJNSA_ILi256EEENSA_ILi128EEENSA_ILi32EEEEEEaNS5_IJlSC_lEEEaSK_NS4_8TiledMMAINS4_8MMA_AtomIJNS4_4SM904GMMA27MMA_64x128x32_S32S8S8_SS_TNEEEENS4_6LayoutINS5_IJNSA_ILi2EEESC_SC_EEENS5_IJSC_NSA_ILi0EEESU_EEEEENS5_IJNS4_10UnderscoreESX_SX_EEEEENS4_13SM90_TMA_LOADENS4_14ComposedLayoutINS4_7SwizzleILi1ELi4ELi3EEENS4_18smem_ptr_flag_bitsILi8EEENSR_INS5_IJNSA_ILi8EEESI_EEENS5_IJSI_SC_EEEEEEEvNS4_8identityENS4_23SM90_TMA_LOAD_MULTICASTES1A_vS1B_EENS_8epilogue10collective6detail29Sm90TmaWarpSpecializedAdapterINS1F_15DefaultEpilogueIaSK_SK_NS1E_6thread17LinearCombinationIaLi1EiiLNS1J_9ScaleType4KindE0ELNS_15FloatRoundStyleE2EaEENS1_15EpilogueDefaultEEEEEvvEEEEvNT_6ParamsE)
        /*0014*/ 	.word	0x00000000


	//----- nvinfo : EIATTR_MIN_STACK_SIZE
	.align		4
.L_17:
        /*0018*/ 	.byte	0x04, 0x12
        /*001a*/ 	.short	(.L_19 - .L_18)
	.align		4
.L_18:
        /*001c*/ 	.word	index@(_ZN7cutlass13device_kernelINS_4gemm6kernel13GemmUniversalIN4cute5tupleIJiiiiEEENS1_10collective13CollectiveMmaINS1_34MainloopSm90TmaGmmaWarpSpecializedILi18ENS5_IJNS4_1CILi4EEENSA_ILi1EEESC_EEENS1_35KernelTmaWarpSpecializedCooperativeEEENS5_IJNSA_ILi256EEENSA_ILi128EEENSA_ILi32EEEEEEaNS5_IJlSC_lEEEaSK_NS4_8TiledMMAINS4_8MMA_AtomIJNS4_4SM904GMMA27MMA_64x128x32_S32S8S8_SS_TNEEEENS4_6LayoutINS5_IJNSA_ILi2EEESC_SC_EEENS5_IJSC_NSA_ILi0EEESU_EEEEENS5_IJNS4_10UnderscoreESX_SX_EEEEENS4_13SM90_TMA_LOADENS4_14ComposedLayoutINS4_7SwizzleILi1ELi4ELi3EEENS4_18smem_ptr_flag_bitsILi8EEENSR_INS5_IJNSA_ILi8EEESI_EEENS5_IJSI_SC_EEEEEEEvNS4_8identityENS4_23SM90_TMA_LOAD_MULTICASTES1A_vS1B_EENS_8epilogue10collective6detail29Sm90TmaWarpSpecializedAdapterINS1F_15DefaultEpilogueIaSK_SK_NS1E_6thread17LinearCombinationIaLi1EiiLNS1J_9ScaleType4KindE0ELNS_15FloatRoundStyleE2EaEENS1_15EpilogueDefaultEEEEEvvEEEEvNT_6ParamsE)
        /*0020*/ 	.word	0x00000000
.L_19:


//--------------------- .nv.compat                --------------------------
	.section	.nv.compat,"",@"SHT_CUDA_COMPAT_INFO"
	.align	4
        /*0000*/ 	.byte	0x02, 0x09, 0x01, 0x00, 0x02, 0x02, 0x04, 0x00, 0x02, 0x05, 0x05, 0x00, 0x03, 0x07, 0x01, 0x01
        /*0010*/ 	.byte	0x02, 0x03, 0x01, 0x00, 0x02, 0x06, 0x01, 0x00, 0x04, 0x0b, 0x08, 0x00, 0x00, 0x00, 0x00, 0x00
        /*0020*/ 	.byte	0x00, 0x00, 0x00, 0x00


//--------------------- .nv.info._ZN7cutlass13device_kernelINS_4gemm6kernel13GemmUniversalIN4cute5tupleIJiiiiEEENS1_10collective13CollectiveMmaINS1_34MainloopSm90TmaGmmaWarpSpecializedILi18ENS5_IJNS4_1CILi4EEENSA_ILi1EEESC_EEENS1_35KernelTmaWarpSpecializedCooperativeEEENS5_IJNSA_ILi256EEENSA_ILi128EEENSA_ILi32EEEEEEaNS5_IJlSC_lEEEaSK_NS4_8TiledMMAINS4_8MMA_AtomIJNS4_4SM904GMMA27MMA_64x128x32_S32S8S8_SS_TNEEEENS4_6LayoutINS5_IJNSA_ILi2EEESC_SC_EEENS5_IJSC_NSA_ILi0EEESU_EEEEENS5_IJNS4_10UnderscoreESX_SX_EEEEENS4_13SM90_TMA_LOADENS4_14ComposedLayoutINS4_7SwizzleILi1ELi4ELi3EEENS4_18smem_ptr_flag_bitsILi8EEENSR_INS5_IJNSA_ILi8EEESI_EEENS5_IJSI_SC_EEEEEEEvNS4_8identityENS4_23SM90_TMA_LOAD_MULTICASTES1A_vS1B_EENS_8epilogue10collective6detail29Sm90TmaWarpSpecializedAdapterINS1F_15DefaultEpilogueIaSK_SK_NS1E_6thread17LinearCombinationIaLi1EiiLNS1J_9ScaleType4KindE0ELNS_15FloatRoundStyleE2EaEENS1_15EpilogueDefaultEEEEEvvEEEEvNT_6ParamsE --------------------------
	.section	.nv.info._ZN7cutlass13device_kernelINS_4gemm6kernel13GemmUniversalIN4cute5tupleIJiiiiEEENS1_10collective13CollectiveMmaINS1_34MainloopSm90TmaGmmaWarpSpecializedILi18ENS5_IJNS4_1CILi4EEENSA_ILi1EEESC_EEENS1_35KernelTmaWarpSpecializedCooperativeEEENS5_IJNSA_ILi256EEENSA_ILi128EEENSA_ILi32EEEEEEaNS5_IJlSC_lEEEaSK_NS4_8TiledMMAINS4_8MMA_AtomIJNS4_4SM904GMMA27MMA_64x128x32_S32S8S8_SS_TNEEEENS4_6LayoutINS5_IJNSA_ILi2EEESC_SC_EEENS5_IJSC_NSA_ILi0EEESU_EEEEENS5_IJNS4_10UnderscoreESX_SX_EEEEENS4_13SM90_TMA_LOADENS4_14ComposedLayoutINS4_7SwizzleILi1ELi4ELi3EEENS4_18smem_ptr_flag_bitsILi8EEENSR_INS5_IJNSA_ILi8EEESI_EEENS5_IJSI_SC_EEEEEEEvNS4_8identityENS4_23SM90_TMA_LOAD_MULTICASTES1A_vS1B_EENS_8epilogue10collective6detail29Sm90TmaWarpSpecializedAdapterINS1F_15DefaultEpilogueIaSK_SK_NS1E_6thread17LinearCombinationIaLi1EiiLNS1J_9ScaleType4KindE0ELNS_15FloatRoundStyleE2EaEENS1_15EpilogueDefaultEEEEEvvEEEEvNT_6ParamsE,"",@"SHT_CUDA_INFO"
	.sectionflags	@""
	.align	4


	//----- nvinfo : EIATTR_CUDA_API_VERSION
	.align		4
        /*0000*/ 	.byte	0x04, 0x37
        /*0002*/ 	.short	(.L_21 - .L_20)
.L_20:
        /*0004*/ 	.word	0x00000082


	//----- nvinfo : EIATTR_KPARAM_INFO
	.align		4
.L_21:
        /*0008*/ 	.byte	0x04, 0x17
        /*000a*/ 	.short	(.L_23 - .L_22)
.L_22:
        /*000c*/ 	.word	0x00000000
        /*0010*/ 	.short	0x0000
        /*0012*/ 	.short	0x0070
        /*0014*/ 	.byte	0x00, 0xf0, 0x01, 0x10


	//----- nvinfo : EIATTR_SPARSE_MMA_MASK
	.align		4
.L_23:
        /*0018*/ 	.byte	0x03, 0x50
        /*001a*/ 	.short	0x0000


	//----- nvinfo : EIATTR_MAXREG_COUNT
	.align		4
        /*001c*/ 	.byte	0x03, 0x1b
        /*001e*/ 	.short	0x00a8


	//----- nvinfo : EIATTR_NUM_BARRIERS
	.align		4
        /*0020*/ 	.byte	0x02, 0x4c
        /*0022*/ 	.byte	0x01
	.zero		1


	//----- nvinfo : EIATTR_EXTERNS
	.align		4
        /*0024*/ 	.byte	0x04, 0x0f
        /*0026*/ 	.short	(.L_25 - .L_24)


	//   ....[0]....
	.align		4
.L_24:
        /*0028*/ 	.word	index@(__assertfail)


	//----- nvinfo : EIATTR_MERCURY_ISA_VERSION
	.align		4
.L_25:
        /*002c*/ 	.byte	0x03, 0x5f
        /*002e*/ 	.short	0x0101


	//----- nvinfo : EIATTR_INT_WARP_WIDE_INSTR_OFFSETS
	.align		4
        /*0030*/ 	.byte	0x04, 0x31
        /*0032*/ 	.short	(.L_27 - .L_26)


	//   ....[0]....
.L_26:
        /*0034*/ 	.word	0x00000670


	//   ....[1]....
        /*0038*/ 	.word	0x000006a0


	//   ....[2]....
        /*003c*/ 	.word	0x00000850


	//----- nvinfo : EIATTR_COOP_GROUP_MASK_REGIDS
	.align		4
.L_27:
        /*0040*/ 	.byte	0x04, 0x29
        /*0042*/ 	.short	(.L_29 - .L_28)


	//   ....[0]....
.L_28:
        /*0044*/ 	.word	0xffffffff


	//   ....[1]....
        /*0048*/ 	.word	0xffffffff


	//   ....[2]....
        /*004c*/ 	.word	0xffffffff


	//   ....[3]....
        /*0050*/ 	.word	0xffffffff


	//   ....[4]....
        /*0054*/ 	.word	0xffffffff


	//   ....[5]....
        /*0058*/ 	.word	0xffffffff


	//----- nvinfo : EIATTR_COOP_GROUP_INSTR_OFFSETS
	.align		4
.L_29:
        /*005c*/ 	.byte	0x04, 0x28
        /*005e*/ 	.short	(.L_31 - .L_30)


	//   ....[0]....
.L_30:
        /*0060*/ 	.word	0x00000060


	//   ....[1]....
        /*0064*/ 	.word	0x00000070


	//   ....[2]....
        /*0068*/ 	.word	0x00000130


	//   ....[3]....
        /*006c*/ 	.word	0x000004c0


	//   ....[4]....
        /*0070*/ 	.word	0x00000a00


	//   ....[5]....
        /*0074*/ 	.word	0x00001440


	//----- nvinfo : EIATTR_REG_RECONFIG
	.align		4
.L_31:
        /*0078*/ 	.byte	0x01, 0x54
	.zero		2


	//----- nvinfo : EIATTR_SYSCALL_OFFSETS
	.align		4
        /*007c*/ 	.byte	0x04, 0x46
        /*007e*/ 	.short	(.L_33 - .L_32)


	//   ....[0]....
.L_32:
        /*0080*/ 	.word	0x00001610


	//----- nvinfo : EIATTR_MBARRIER_INSTR_OFFSETS
	.align		4
.L_33:
        /*0084*/ 	.byte	0x04, 0x39
        /*0086*/ 	.short	(.L_35 - .L_34)


	//   ....[0]....
.L_34:
        /*0088*/ 	.word	0x00000250
        /*008c*/ 	.word	0x000000ff
        /*0090*/ 	.word	0x00000000
        /*0094*/ 	.short	0x0100
        /*0096*/ 	.byte	0x08
	.zero		1


	//   ....[1]....
        /*0098*/ 	.word	0x00000260
        /*009c*/ 	.word	0x000000ff
        /*00a0*/ 	.word	0x00000090
        /*00a4*/ 	.short	0x0100
        /*00a6*/ 	.byte	0x08
	.zero		1


	//   ....[2]....
        /*00a8*/ 	.word	0x00000270
        /*00ac*/ 	.word	0x000000ff
        /*00b0*/ 	.word	0x00000008
        /*00b4*/ 	.short	0x0100
        /*00b6*/ 	.byte	0x08
	.zero		1


	//   ....[3]....
        /*00b8*/ 	.word	0x00000280
        /*00bc*/ 	.word	0x000000ff
        /*00c0*/ 	.word	0x00000098
        /*00c4*/ 	.short	0x0100
        /*00c6*/ 	.byte	0x08
	.zero		1


	//   ....[4]....
        /*00c8*/ 	.word	0x00000290
        /*00cc*/ 	.word	0x000000ff
        /*00d0*/ 	.word	0x00000010
        /*00d4*/ 	.short	0x0100
        /*00d6*/ 	.byte	0x08
	.zero		1


	//   ....[5]....
        /*00d8*/ 	.word	0x000002a0
        /*00dc*/ 	.word	0x000000ff
        /*00e0*/ 	.word	0x000000a0
        /*00e4*/ 	.short	0x0100
        /*00e6*/ 	.byte	0x08
	.zero		1


	//   ....[6]....
        /*00e8*/ 	.word	0x000002b0
        /*00ec*/ 	.word	0x000000ff
        /*00f0*/ 	.word	0x00000018
        /*00f4*/ 	.short	0x0100
        /*00f6*/ 	.byte	0x08
	.zero		1


	//   ....[7]....
        /*00f8*/ 	.word	0x000002c0
        /*00fc*/ 	.word	0x000000ff
        /*0100*/ 	.word	0x000000a8
        /*0104*/ 	.short	0x0100
        /*0106*/ 	.byte	0x08
	.zero		1


	//   ....[8]....
        /*0108*/ 	.word	0x000002d0
        /*010c*/ 	.word	0x000000ff
        /*0110*/ 	.word	0x00000020
        /*0114*/ 	.short	0x0100
        /*0116*/ 	.byte	0x08
	.zero		1


	//   ....[9]....
        /*0118*/ 	.word	0x000002e0
        /*011c*/ 	.word	0x000000ff
        /*0120*/ 	.word	0x000000b0
        /*0124*/ 	.short	0x0100
        /*0126*/ 	.byte	0x08
	.zero		1


	//   ....[10]....
        /*0128*/ 	.word	0x000002f0
        /*012c*/ 	.word	0x000000ff
        /*0130*/ 	.word	0x00000028
        /*0134*/ 	.short	0x0100
        /*0136*/ 	.byte	0x08
	.zero		1


	//   ....[11]....
        /*0138*/ 	.word	0x00000300
        /*013c*/ 	.word	0x000000ff
        /*0140*/ 	.word	0x000000b8
        /*0144*/ 	.short	0x0100
        /*0146*/ 	.byte	0x08
	.zero		1


	//   ....[12]....
        /*0148*/ 	.word	0x00000310
        /*014c*/ 	.word	0x000000ff
        /*0150*/ 	.word	0x00000030
        /*0154*/ 	.short	0x0100
        /*0156*/ 	.byte	0x08
	.zero		1


	//   ....[13]....
        /*0158*/ 	.word	0x00000320
        /*015c*/ 	.word	0x000000ff
        /*0160*/ 	.word	0x000000c0
        /*0164*/ 	.short	0x0100
        /*0166*/ 	.byte	0x08
	.zero		1


	//   ....[14]....
        /*0168*/ 	.word	0x00000330
        /*016c*/ 	.word	0x000000ff
        /*0170*/ 	.word	0x00000038
        /*0174*/ 	.short	0x0100
        /*0176*/ 	.byte	0x08
	.zero		1


	//   ....[15]....
        /*0178*/ 	.word	0x00000340
        /*017c*/ 	.word	0x000000ff
        /*0180*/ 	.word	0x000000c8
        /*0184*/ 	.short	0x0100
        /*0186*/ 	.byte	0x08
	.zero		1


	//   ....[16]....
        /*0188*/ 	.word	0x00000350
        /*018c*/ 	.word	0x000000ff
        /*0190*/ 	.word	0x00000040
        /*0194*/ 	.short	0x0100
        /*0196*/ 	.byte	0x08
	.zero		1


	//   ....[17]....
        /*0198*/ 	.word	0x00000360
        /*019c*/ 	.word	0x000000ff
        /*01a0*/ 	.word	0x000000d0
        /*01a4*/ 	.short	0x0100
        /*01a6*/ 	.byte	0x08
	.zero		1


	//   ....[18]....
        /*01a8*/ 	.word	0x00000370
        /*01ac*/ 	.word	0x000000ff
        /*01b0*/ 	.word	0x00000048
        /*01b4*/ 	.short	0x0100
        /*01b6*/ 	.byte	0x08
	.zero		1


	//   ....[19]....
        /*01b8*/ 	.word	0x00000380
        /*01bc*/ 	.word	0x000000ff
        /*01c0*/ 	.word	0x000000d8
        /*01c4*/ 	.short	0x0100
        /*01c6*/ 	.byte	0x08
	.zero		1


	//   ....[20]....
        /*01c8*/ 	.word	0x00000390
        /*01cc*/ 	.word	0x000000ff
        /*01d0*/ 	.word	0x00000050
        /*01d4*/ 	.short	0x0100
        /*01d6*/ 	.byte	0x08
	.zero		1


	//   ....[21]....
        /*01d8*/ 	.word	0x000003a0
        /*01dc*/ 	.word	0x000000ff
        /*01e0*/ 	.word	0x000000e0
        /*01e4*/ 	.short	0x0100
        /*01e6*/ 	.byte	0x08
	.zero		1


	//   ....[22]....
        /*01e8*/ 	.word	0x000003b0
        /*01ec*/ 	.word	0x000000ff
        /*01f0*/ 	.word	0x00000058
        /*01f4*/ 	.short	0x0100
        /*01f6*/ 	.byte	0x08
	.zero		1


	//   ....[23]....
        /*01f8*/ 	.word	0x000003c0
        /*01fc*/ 	.word	0x000000ff
        /*0200*/ 	.word	0x000000e8
        /*0204*/ 	.short	0x0100
        /*0206*/ 	.byte	0x08
	.zero		1


	//   ....[24]....
        /*0208*/ 	.word	0x000003d0
        /*020c*/ 	.word	0x000000ff
        /*0210*/ 	.word	0x00000060
        /*0214*/ 	.short	0x0100
        /*0216*/ 	.byte	0x08
	.zero		1


	//   ....[25]....
        /*0218*/ 	.word	0x000003e0
        /*021c*/ 	.word	0x000000ff
        /*0220*/ 	.word	0x000000f0
        /*0224*/ 	.short	0x0100
        /*0226*/ 	.byte	0x08
	.zero		1


	//   ....[26]....
        /*0228*/ 	.word	0x000003f0
        /*022c*/ 	.word	0x000000ff
        /*0230*/ 	.word	0x00000068
        /*0234*/ 	.short	0x0100
        /*0236*/ 	.byte	0x08
	.zero		1


	//   ....[27]....
        /*0238*/ 	.word	0x00000400
        /*023c*/ 	.word	0x000000ff
        /*0240*/ 	.word	0x000000f8
        /*0244*/ 	.short	0x0100
        /*0246*/ 	.byte	0x08
	.zero		1


	//   ....[28]....
        /*0248*/ 	.word	0x00000410
        /*024c*/ 	.word	0x000000ff
        /*0250*/ 	.word	0x00000070
        /*0254*/ 	.short	0x0100
        /*0256*/ 	.byte	0x08
	.zero		1


	//   ....[29]....
        /*0258*/ 	.word	0x00000420
        /*025c*/ 	.word	0x000000ff
        /*0260*/ 	.word	0x00000100
        /*0264*/ 	.short	0x0100
        /*0266*/ 	.byte	0x08
	.zero		1


	//   ....[30]....
        /*0268*/ 	.word	0x00000430
        /*026c*/ 	.word	0x000000ff
        /*0270*/ 	.word	0x00000078
        /*0274*/ 	.short	0x0100
        /*0276*/ 	.byte	0x08
	.zero		1


	//   ....[31]....
        /*0278*/ 	.word	0x00000440
        /*027c*/ 	.word	0x000000ff
        /*0280*/ 	.word	0x00000108
        /*0284*/ 	.short	0x0100
        /*0286*/ 	.byte	0x08
	.zero		1


	//   ....[32]....
        /*0288*/ 	.word	0x00000450
        /*028c*/ 	.word	0x000000ff
        /*0290*/ 	.word	0x00000080
        /*0294*/ 	.short	0x0100
        /*0296*/ 	.byte	0x08
	.zero		1


	//   ....[33]....
        /*0298*/ 	.word	0x00000460
        /*029c*/ 	.word	0x000000ff
        /*02a0*/ 	.word	0x00000110
        /*02a4*/ 	.short	0x0100
        /*02a6*/ 	.byte	0x08
	.zero		1


	//   ....[34]....
        /*02a8*/ 	.word	0x00000470
        /*02ac*/ 	.word	0x000000ff
        /*02b0*/ 	.word	0x00000088
        /*02b4*/ 	.short	0x0100
        /*02b6*/ 	.byte	0x08
	.zero		1


	//   ....[35]....
        /*02b8*/ 	.word	0x00000480
        /*02bc*/ 	.word	0x000000ff
        /*02c0*/ 	.word	0x00000118
        /*02c4*/ 	.short	0x0100
        /*02c6*/ 	.byte	0x08
	.zero		1


	//   ....[36]....
        /*02c8*/ 	.word	0x000008e0
        /*02cc*/ 	.word	0x000000ff
        /*02d0*/ 	.word	0x00000130
        /*02d4*/ 	.short	0x0100
        /*02d6*/ 	.byte	0x06
	.zero		1


	//   ....[37]....
        /*02d8*/ 	.word	0x00000980
        /*02dc*/ 	.word	0x000000ff
        /*02e0*/ 	.word	0x00000138
        /*02e4*/ 	.short	0x0100
        /*02e6*/ 	.byte	0x06
	.zero		1


	//   ....[38]....
        /*02e8*/ 	.word	0x000016e0
        /*02ec*/ 	.word	0x00000003
        /*02f0*/ 	.word	0x00000000
        /*02f4*/ 	.short	0x010a
        /*02f6*/ 	.byte	0x3f
	.zero		1


	//   ....[39]....
        /*02f8*/ 	.word	0x00001720
        /*02fc*/ 	.word	0x00000003
        /*0300*/ 	.word	0x00000000
        /*0304*/ 	.short	0x010a
        /*0306*/ 	.byte	0x3f
	.zero		1


	//   ....[40]....
        /*0308*/ 	.word	0x000019c0
        /*030c*/ 	.word	0x00000005
        /*0310*/ 	.word	0x00000000
        /*0314*/ 	.short	0x010a
        /*0316*/ 	.byte	0x3f
	.zero		1


	//   ....[41]....
        /*0318*/ 	.word	0x00001a00
        /*031c*/ 	.word	0x00000005
        /*0320*/ 	.word	0x00000000
        /*0324*/ 	.short	0x010a
        /*0326*/ 	.byte	0x3f
	.zero		1


	//   ....[42]....
        /*0328*/ 	.word	0x00001b40
        /*032c*/ 	.word	0x00000005
        /*0330*/ 	.word	0x00000000
        /*0334*/ 	.short	0x0101
        /*0336*/ 	.byte	0x3f
	.zero		1


	//   ....[43]....
        /*0338*/ 	.word	0x00001d60
        /*033c*/ 	.word	0x00000003
        /*0340*/ 	.word	0x00000000
        /*0344*/ 	.short	0x0101
        /*0346*/ 	.byte	0x3f
	.zero		1


	//   ....[44]....
        /*0348*/ 	.word	0x000093b0
        /*034c*/ 	.word	0x00000017
        /*0350*/ 	.word	0x00000090
        /*0354*/ 	.short	0x010a
        /*0356*/ 	.byte	0x3f
	.zero		1


	//   ....[45]....
        /*0358*/ 	.word	0x00009720
        /*035c*/ 	.word	0x00000003
        /*0360*/ 	.word	0x00000138
        /*0364*/ 	.short	0x0101
        /*0366*/ 	.byte	0x3f
	.zero		1


	//   ....[46]....
        /*0368*/ 	.word	0x00009e80
        /*036c*/ 	.word	0x00000007
        /*0370*/ 	.word	0x00000000
        /*0374*/ 	.short	0x010a
        /*0376*/ 	.byte	0x3f
	.zero		1


	//   ....[47]....
        /*0378*/ 	.word	0x00009f00
        /*037c*/ 	.word	0x00000008
        /*0380*/ 	.word	0x00000000
        /*0384*/ 	.short	0x010a
        /*0386*/ 	.byte	0x3f
	.zero		1


	//   ....[48]....
        /*0388*/ 	.word	0x00009f90
        /*038c*/ 	.word	0x00000009
        /*0390*/ 	.word	0x00000000
        /*0394*/ 	.short	0x010a
        /*0396*/ 	.byte	0x3f
	.zero		1


	//   ....[49]....
        /*0398*/ 	.word	0x0000a020
        /*039c*/ 	.word	0x00000008
        /*03a0*/ 	.word	0x00000000
        /*03a4*/ 	.short	0x010a
        /*03a6*/ 	.byte	0x3f
	.zero		1


	//   ....[50]....
        /*03a8*/ 	.word	0x0000a0b0
        /*03ac*/ 	.word	0x00000009
        /*03b0*/ 	.word	0x00000000
        /*03b4*/ 	.short	0x010a
        /*03b6*/ 	.byte	0x3f
	.zero		1


	//   ....[51]....
        /*03b8*/ 	.word	0x0000a140
        /*03bc*/ 	.word	0x00000008
        /*03c0*/ 	.word	0x00000000
        /*03c4*/ 	.short	0x010a
        /*03c6*/ 	.byte	0x3f
	.zero		1


	//   ....[52]....
        /*03c8*/ 	.word	0x0000a1d0
        /*03cc*/ 	.word	0x00000009
        /*03d0*/ 	.word	0x00000000
        /*03d4*/ 	.short	0x010a
        /*03d6*/ 	.byte	0x3f
	.zero		1


	//   ....[53]....
        /*03d8*/ 	.word	0x0000a260
        /*03dc*/ 	.word	0x00000008
        /*03e0*/ 	.word	0x00000000
        /*03e4*/ 	.short	0x010a
        /*03e6*/ 	.byte	0x3f
	.zero		1


	//   ....[54]....
        /*03e8*/ 	.word	0x0000a2f0
        /*03ec*/ 	.word	0x00000009
        /*03f0*/ 	.word	0x00000000
        /*03f4*/ 	.short	0x010a
        /*03f6*/ 	.byte	0x3f
	.zero		1


	//   ....[55]....
        /*03f8*/ 	.word	0x0000a380
        /*03fc*/ 	.word	0x00000008
        /*0400*/ 	.word	0x00000000
        /*0404*/ 	.short	0x010a
        /*0406*/ 	.byte	0x3f
	.zero		1


	//   ....[56]....
        /*0408*/ 	.word	0x0000a410
        /*040c*/ 	.word	0x00000009
        /*0410*/ 	.word	0x00000000
        /*0414*/ 	.short	0x010a
        /*0416*/ 	.byte	0x3f
	.zero		1


	//   ....[57]....
        /*0418*/ 	.word	0x0000a4a0
        /*041c*/ 	.word	0x00000008
        /*0420*/ 	.word	0x00000000
        /*0424*/ 	.short	0x010a
        /*0426*/ 	.byte	0x3f
	.zero		1


	//   ....[58]....
        /*0428*/ 	.word	0x0000a530
        /*042c*/ 	.word	0x00000009
        /*0430*/ 	.word	0x00000000
        /*0434*/ 	.short	0x010a
        /*0436*/ 	.byte	0x3f
	.zero		1


	//   ....[59]....
        /*0438*/ 	.word	0x0000a5c0
        /*043c*/ 	.word	0x00000008
        /*0440*/ 	.word	0x00000000
        /*0444*/ 	.short	0x010a
        /*0446*/ 	.byte	0x3f
	.zero		1


	//   ....[60]....
        /*0448*/ 	.word	0x0000a650
        /*044c*/ 	.word	0x00000009
        /*0450*/ 	.word	0x00000000
        /*0454*/ 	.short	0x010a
        /*0456*/ 	.byte	0x3f
	.zero		1


	//   ....[61]....
        /*0458*/ 	.word	0x0000a6e0
        /*045c*/ 	.word	0x00000008
        /*0460*/ 	.word	0x00000000
        /*0464*/ 	.short	0x010a
        /*0466*/ 	.byte	0x3f
	.zero		1


	//   ....[62]....
        /*0468*/ 	.word	0x0000a770
        /*046c*/ 	.word	0x0000000b
        /*0470*/ 	.word	0x00000000
        /*0474*/ 	.short	0x010a
        /*0476*/ 	.byte	0x3f
	.zero		1


	//   ....[63]....
        /*0478*/ 	.word	0x0000a800
        /*047c*/ 	.word	0x00000003
        /*0480*/ 	.word	0x00000000
        /*0484*/ 	.short	0x010a
        /*0486*/ 	.byte	0x3f
	.zero		1


	//   ....[64]....
        /*0488*/ 	.word	0x0000a860
        /*048c*/ 	.word	0x00000003
        /*0490*/ 	.word	0x00000000
        /*0494*/ 	.short	0x010a
        /*0496*/ 	.byte	0x3f
	.zero		1


	//   ....[65]....
        /*0498*/ 	.word	0x0000a8b0
        /*049c*/ 	.word	0x00000005
        /*04a0*/ 	.word	0x00000000
        /*04a4*/ 	.short	0x010a
        /*04a6*/ 	.byte	0x3f
	.zero		1


	//   ....[66]....
        /*04a8*/ 	.word	0x0000a980
        /*04ac*/ 	.word	0x00000017
        /*04b0*/ 	.word	0x00000090
        /*04b4*/ 	.short	0x010a
        /*04b6*/ 	.byte	0x3f
	.zero		1


	//   ....[67]....
        /*04b8*/ 	.word	0x0000aa50
        /*04bc*/ 	.word	0x00000007
        /*04c0*/ 	.word	0x00000000
        /*04c4*/ 	.short	0x010a
        /*04c6*/ 	.byte	0x3f
	.zero		1


	//   ....[68]....
        /*04c8*/ 	.word	0x0000aaa0
        /*04cc*/ 	.word	0x00000008
        /*04d0*/ 	.word	0x00000000
        /*04d4*/ 	.short	0x010a
        /*04d6*/ 	.byte	0x3f
	.zero		1


	//   ....[69]....
        /*04d8*/ 	.word	0x0000aaf0
        /*04dc*/ 	.word	0x00000009
        /*04e0*/ 	.word	0x00000000
        /*04e4*/ 	.short	0x010a
        /*04e6*/ 	.byte	0x3f
	.zero		1


	//   ....[70]....
        /*04e8*/ 	.word	0x0000ab40
        /*04ec*/ 	.word	0x00000008
        /*04f0*/ 	.word	0x00000000
        /*04f4*/ 	.short	0x010a
        /*04f6*/ 	.byte	0x3f
	.zero		1


	//   ....[71]....
        /*04f8*/ 	.word	0x0000ab90
        /*04fc*/ 	.word	0x00000009
        /*0500*/ 	.word	0x00000000
        /*0504*/ 	.short	0x010a
        /*0506*/ 	.byte	0x3f
	.zero		1


	//   ....[72]....
        /*0508*/ 	.word	0x0000abe0
        /*050c*/ 	.word	0x00000008
        /*0510*/ 	.word	0x00000000
        /*0514*/ 	.short	0x010a
        /*0516*/ 	.byte	0x3f
	.zero		1


	//   ....[73]....
        /*0518*/ 	.word	0x0000ac30
        /*051c*/ 	.word	0x00000009
        /*0520*/ 	.word	0x00000000
        /*0524*/ 	.short	0x010a
        /*0526*/ 	.byte	0x3f
	.zero		1


	//   ....[74]....
        /*0528*/ 	.word	0x0000ac80
        /*052c*/ 	.word	0x00000008
        /*0530*/ 	.word	0x00000000
        /*0534*/ 	.short	0x010a
        /*0536*/ 	.byte	0x3f
	.zero		1


	//   ....[75]....
        /*0538*/ 	.word	0x0000acd0
        /*053c*/ 	.word	0x00000009
        /*0540*/ 	.word	0x00000000
        /*0544*/ 	.short	0x010a
        /*0546*/ 	.byte	0x3f
	.zero		1


	//   ....[76]....
        /*0548*/ 	.word	0x0000ad20
        /*054c*/ 	.word	0x00000008
        /*0550*/ 	.word	0x00000000
        /*0554*/ 	.short	0x010a
        /*0556*/ 	.byte	0x3f
	.zero		1


	//   ....[77]....
        /*0558*/ 	.word	0x0000ad70
        /*055c*/ 	.word	0x00000009
        /*0560*/ 	.word	0x00000000
        /*0564*/ 	.short	0x010a
        /*0566*/ 	.byte	0x3f
	.zero		1


	//   ....[78]....
        /*0568*/ 	.word	0x0000adc0
        /*056c*/ 	.word	0x00000008
        /*0570*/ 	.word	0x00000000
        /*0574*/ 	.short	0x010a
        /*0576*/ 	.byte	0x3f
	.zero		1


	//   ....[79]....
        /*0578*/ 	.word	0x0000ae10
        /*057c*/ 	.word	0x00000009
        /*0580*/ 	.word	0x00000000
        /*0584*/ 	.short	0x010a
        /*0586*/ 	.byte	0x3f
	.zero		1


	//   ....[80]....
        /*0588*/ 	.word	0x0000ae60
        /*058c*/ 	.word	0x00000008
        /*0590*/ 	.word	0x00000000
        /*0594*/ 	.short	0x010a
        /*0596*/ 	.byte	0x3f
	.zero		1


	//   ....[81]....
        /*0598*/ 	.word	0x0000aeb0
        /*059c*/ 	.word	0x00000009
        /*05a0*/ 	.word	0x00000000
        /*05a4*/ 	.short	0x010a
        /*05a6*/ 	.byte	0x3f
	.zero		1


	//   ....[82]....
        /*05a8*/ 	.word	0x0000af00
        /*05ac*/ 	.word	0x00000008
        /*05b0*/ 	.word	0x00000000
        /*05b4*/ 	.short	0x010a
        /*05b6*/ 	.byte	0x3f
	.zero		1


	//   ....[83]....
        /*05b8*/ 	.word	0x0000af50
        /*05bc*/ 	.word	0x0000000b
        /*05c0*/ 	.word	0x00000000
        /*05c4*/ 	.short	0x010a
        /*05c6*/ 	.byte	0x3f
	.zero		1


	//----- nvinfo : EIATTR_NUM_MBARRIERS
	.align		4
.L_35:
        /*05c8*/ 	.byte	0x03, 0x38
        /*05ca*/ 	.short	0x0026


	//----- nvinfo : EIATTR_EXIT_INSTR_OFFSETS
	.align		4
        /*05cc*/ 	.byte	0x04, 0x1c
        /*05ce*/ 	.short	(.L_37 - .L_36)


	//   ....[0]....
.L_36:
        /*05d0*/ 	.word	0x00000b60


	//   ....[1]....
        /*05d4*/ 	.word	0x00001380


	//   ....[2]....
        /*05d8*/ 	.word	0x00008ab0


	//   ....[3]....
        /*05dc*/ 	.word	0x00009010


	//   ....[4]....
        /*05e0*/ 	.word	0x0000a850


	//----- nvinfo : EIATTR_MAX_THREADS
	.align		4
.L_37:
        /*05e4*/ 	.byte	0x04, 0x05
        /*05e6*/ 	.short	(.L_39 - .L_38)
.L_38:
        /*05e8*/ 	.word	0x00000180
        /*05ec*/ 	.word	0x00000001
        /*05f0*/ 	.word	0x00000001


	//----- nvinfo : EIATTR_CRS_STACK_SIZE
	.align		4
.L_39:
        /*05f4*/ 	.byte	0x04, 0x1e
        /*05f6*/ 	.short	(.L_41 - .L_40)
.L_40:
        /*05f8*/ 	.word	0x00000000


	//----- nvinfo : EIATTR_CBANK_PARAM_SIZE
	.align		4
.L_41:
        /*05fc*/ 	.byte	0x03, 0x19
        /*05fe*/ 	.short	0x0470


	//----- nvinfo : EIATTR_PARAM_CBANK
	.align		4
        /*0600*/ 	.byte	0x04, 0x0a
        /*0602*/ 	.short	(.L_43 - .L_42)
	.align		4
.L_42:
        /*0604*/ 	.word	index@(.nv.constant0._ZN7cutlass13device_kernelINS_4gemm6kernel13GemmUniversalIN4cute5tupleIJiiiiEEENS1_10collective13CollectiveMmaINS1_34MainloopSm90TmaGmmaWarpSpecializedILi18ENS5_IJNS4_1CILi4EEENSA_ILi1EEESC_EEENS1_35KernelTmaWarpSpecializedCooperativeEEENS5_IJNSA_ILi256EEENSA_ILi128EEENSA_ILi32EEEEEEaNS5_IJlSC_lEEEaSK_NS4_8TiledMMAINS4_8MMA_AtomIJNS4_4SM904GMMA27MMA_64x128x32_S32S8S8_SS_TNEEEENS4_6LayoutINS5_IJNSA_ILi2EEESC_SC_EEENS5_IJSC_NSA_ILi0EEESU_EEEEENS5_IJNS4_10UnderscoreESX_SX_EEEEENS4_13SM90_TMA_LOADENS4_14ComposedLayoutINS4_7SwizzleILi1ELi4ELi3EEENS4_18smem_ptr_flag_bitsILi8EEENSR_INS5_IJNSA_ILi8EEESI_EEENS5_IJSI_SC_EEEEEEEvNS4_8identityENS4_23SM90_TMA_LOAD_MULTICASTES1A_vS1B_EENS_8epilogue10collective6detail29Sm90TmaWarpSpecializedAdapterINS1F_15DefaultEpilogueIaSK_SK_NS1E_6thread17LinearCombinationIaLi1EiiLNS1J_9ScaleType4KindE0ELNS_15FloatRoundStyleE2EaEENS1_15EpilogueDefaultEEEEEvvEEEEvNT_6ParamsE)
        /*0608*/ 	.short	0x0210
        /*060a*/ 	.short	0x0470


	//----- nvinfo : EIATTR_SW_WAR
	.align		4
.L_43:
        /*060c*/ 	.byte	0x04, 0x36
        /*060e*/ 	.short	(.L_45 - .L_44)
.L_44:
        /*0610*/ 	.word	0x00000008
.L_45:


//--------------------- .nv.callgraph             --------------------------
	.section	.nv.callgraph,"",@"SHT_CUDA_CALLGRAPH"
	.align	4
	.sectionentsize	8
	.align		4
        /*0000*/ 	.word	0x00000000
	.align		4
        /*0004*/ 	.word	0xffffffff
	.align		4
        /*0008*/ 	.word	index@(_ZN7cutlass13device_kernelINS_4gemm6kernel13GemmUniversalIN4cute5tupleIJiiiiEEENS1_10collective13CollectiveMmaINS1_34MainloopSm90TmaGmmaWarpSpecializedILi18ENS5_IJNS4_1CILi4EEENSA_ILi1EEESC_EEENS1_35KernelTmaWarpSpecializedCooperativeEEENS5_IJNSA_ILi256EEENSA_ILi128EEENSA_ILi32EEEEEEaNS5_IJlSC_lEEEaSK_NS4_8TiledMMAINS4_8MMA_AtomIJNS4_4SM904GMMA27MMA_64x128x32_S32S8S8_SS_TNEEEENS4_6LayoutINS5_IJNSA_ILi2EEESC_SC_EEENS5_IJSC_NSA_ILi0EEESU_EEEEENS5_IJNS4_10UnderscoreESX_SX_EEEEENS4_13SM90_TMA_LOADENS4_14ComposedLayoutINS4_7SwizzleILi1ELi4ELi3EEENS4_18smem_ptr_flag_bitsILi8EEENSR_INS5_IJNSA_ILi8EEESI_EEENS5_IJSI_SC_EEEEEEEvNS4_8identityENS4_23SM90_TMA_LOAD_MULTICASTES1A_vS1B_EENS_8epilogue10collective6detail29Sm90TmaWarpSpecializedAdapterINS1F_15DefaultEpilogueIaSK_SK_NS1E_6thread17LinearCombinationIaLi1EiiLNS1J_9ScaleType4KindE0ELNS_15FloatRoundStyleE2EaEENS1_15EpilogueDefaultEEEEEvvEEEEvNT_6ParamsE)
	.align		4
        /*000c*/ 	.word	index@(__assertfail)
	.align		4
        /*0010*/ 	.word	0x00000000
	.align		4
        /*0014*/ 	.word	0xfffffffe
	.align		4
        /*0018*/ 	.word	0x00000000
	.align		4
        /*001c*/ 	.word	0xfffffffd
	.align		4
        /*0020*/ 	.word	0x00000000
	.align		4
        /*0024*/ 	.word	0xfffffffc


//--------------------- .nv.constant4             --------------------------
	.section	.nv.constant4,"a",@progbits
	.align	8
	.align		8
.nv.constant4:
        /*0000*/ 	.dword	__assertfail
	.align		8
        /*0008*/ 	.dword	__unnamed_1
	.align		8
        /*0010*/ 	.dword	_ZN40_INTERNAL_b5727a3b_4_k_cu_93f62e26_249394cuda3std3__45__cpo5beginE
	.align		8
        /*0018*/ 	.dword	_ZN40_INTERNAL_b5727a3b_4_k_cu_93f62e26_249394cuda3std3__45__cpo3endE
	.align		8
        /*0020*/ 	.dword	_ZN40_INTERNAL_b5727a3b_4_k_cu_93f62e26_249394cuda3std3__45__cpo6cbeginE
	.align		8
        /*0028*/ 	.dword	_ZN40_INTERNAL_b5727a3b_4_k_cu_93f62e26_249394cuda3std3__45__cpo4cendE
	.align		8
        /*0030*/ 	.dword	_ZN40_INTERNAL_b5727a3b_4_k_cu_93f62e26_249394cuda3std3__442_GLOBAL__N__b5727a3b_4_k_cu_93f62e26_249396ignoreE
	.align		8
        /*0038*/ 	.dword	_ZN40_INTERNAL_b5727a3b_4_k_cu_93f62e26_249394cuda3std3__419piecewise_constructE
	.align		8
        /*0040*/ 	.dword	_ZN40_INTERNAL_b5727a3b_4_k_cu_93f62e26_249394cuda3std3__48in_placeE
	.align		8
        /*0048*/ 	.dword	_ZN40_INTERNAL_b5727a3b_4_k_cu_93f62e26_249394cuda3std6ranges3__45__cpo4swapE
	.align		8
        /*0050*/ 	.dword	_ZN40_INTERNAL_b5727a3b_4_k_cu_93f62e26_249394cuda3std6ranges3__45__cpo9iter_moveE
	.align		8
        /*0058*/ 	.dword	_ZN40_INTERNAL_b5727a3b_4_k_cu_93f62e26_249394cute7productE
	.align		8
        /*0060*/ 	.dword	_ZN40_INTERNAL_b5727a3b_4_k_cu_93f62e26_249394cute1_E
	.align		8
        /*0068*/ 	.dword	$str$22
	.align		8
        /*0070*/ 	.dword	$str$23


//--------------------- .text._ZN7cutlass13device_kernelINS_4gemm6kernel13GemmUniversalIN4cute5tupleIJiiiiEEENS1_10collective13CollectiveMmaINS1_34MainloopSm90TmaGmmaWarpSpecializedILi18ENS5_IJNS4_1CILi4EEENSA_ILi1EEESC_EEENS1_35KernelTmaWarpSpecializedCooperativeEEENS5_IJNSA_ILi256EEENSA_ILi128EEENSA_ILi32EEEEEEaNS5_IJlSC_lEEEaSK_NS4_8TiledMMAINS4_8MMA_AtomIJNS4_4SM904GMMA27MMA_64x128x32_S32S8S8_SS_TNEEEENS4_6LayoutINS5_IJNSA_ILi2EEESC_SC_EEENS5_IJSC_NSA_ILi0EEESU_EEEEENS5_IJNS4_10UnderscoreESX_SX_EEEEENS4_13SM90_TMA_LOADENS4_14ComposedLayoutINS4_7SwizzleILi1ELi4ELi3EEENS4_18smem_ptr_flag_bitsILi8EEENSR_INS5_IJNSA_ILi8EEESI_EEENS5_IJSI_SC_EEEEEEEvNS4_8identityENS4_23SM90_TMA_LOAD_MULTICASTES1A_vS1B_EENS_8epilogue10collective6detail29Sm90TmaWarpSpecializedAdapterINS1F_15DefaultEpilogueIaSK_SK_NS1E_6thread17LinearCombinationIaLi1EiiLNS1J_9ScaleType4KindE0ELNS_15FloatRoundStyleE2EaEENS1_15EpilogueDefaultEEEEEvvEEEEvNT_6ParamsE --------------------------
	.section	.text._ZN7cutlass13device_kernelINS_4gemm6kernel13GemmUniversalIN4cute5tupleIJiiiiEEENS1_10collective13CollectiveMmaINS1_34MainloopSm90TmaGmmaWarpSpecializedILi18ENS5_IJNS4_1CILi4EEENSA_ILi1EEESC_EEENS1_35KernelTmaWarpSpecializedCooperativeEEENS5_IJNSA_ILi256EEENSA_ILi128EEENSA_ILi32EEEEEEaNS5_IJlSC_lEEEaSK_NS4_8TiledMMAINS4_8MMA_AtomIJNS4_4SM904GMMA27MMA_64x128x32_S32S8S8_SS_TNEEEENS4_6LayoutINS5_IJNSA_ILi2EEESC_SC_EEENS5_IJSC_NSA_ILi0EEESU_EEEEENS5_IJNS4_10UnderscoreESX_SX_EEEEENS4_13SM90_TMA_LOADENS4_14ComposedLayoutINS4_7SwizzleILi1ELi4ELi3EEENS4_18smem_ptr_flag_bitsILi8EEENSR_INS5_IJNSA_ILi8EEESI_EEENS5_IJSI_SC_EEEEEEEvNS4_8identityENS4_23SM90_TMA_LOAD_MULTICASTES1A_vS1B_EENS_8epilogue10collective6detail29Sm90TmaWarpSpecializedAdapterINS1F_15DefaultEpilogueIaSK_SK_NS1E_6thread17LinearCombinationIaLi1EiiLNS1J_9ScaleType4KindE0ELNS_15FloatRoundStyleE2EaEENS1_15EpilogueDefaultEEEEEvvEEEEvNT_6ParamsE,"ax",@progbits
	.align	128
.text._ZN7cutlass13device_kernelINS_4gemm6kernel13GemmUniversalIN4cute5tupleIJiiiiEEENS1_10collective13CollectiveMmaINS1_34MainloopSm90TmaGmmaWarpSpecializedILi18ENS5_IJNS4_1CILi4EEENSA_ILi1EEESC_EEENS1_35KernelTmaWarpSpecializedCooperativeEEENS5_IJNSA_ILi256EEENSA_ILi128EEENSA_ILi32EEEEEEaNS5_IJlSC_lEEEaSK_NS4_8TiledMMAINS4_8MMA_AtomIJNS4_4SM904GMMA27MMA_64x128x32_S32S8S8_SS_TNEEEENS4_6LayoutINS5_IJNSA_ILi2EEESC_SC_EEENS5_IJSC_NSA_ILi0EEESU_EEEEENS5_IJNS4_10UnderscoreESX_SX_EEEEENS4_13SM90_TMA_LOADENS4_14ComposedLayoutINS4_7SwizzleILi1ELi4ELi3EEENS4_18smem_ptr_flag_bitsILi8EEENSR_INS5_IJNSA_ILi8EEESI_EEENS5_IJSI_SC_EEEEEEEvNS4_8identityENS4_23SM90_TMA_LOAD_MULTICASTES1A_vS1B_EENS_8epilogue10collective6detail29Sm90TmaWarpSpecializedAdapterINS1F_15DefaultEpilogueIaSK_SK_NS1E_6thread17LinearCombinationIaLi1EiiLNS1J_9ScaleType4KindE0ELNS_15FloatRoundStyleE2EaEENS1_15EpilogueDefaultEEEEEvvEEEEvNT_6ParamsE:
        .type           _ZN7cutlass13device_kernelINS_4gemm6kernel13GemmUniversalIN4cute5tupleIJiiiiEEENS1_10collective13CollectiveMmaINS1_34MainloopSm90TmaGmmaWarpSpecializedILi18ENS5_IJNS4_1CILi4EEENSA_ILi1EEESC_EEENS1_35KernelTmaWarpSpecializedCooperativeEEENS5_IJNSA_ILi256EEENSA_ILi128EEENSA_ILi32EEEEEEaNS5_IJlSC_lEEEaSK_NS4_8TiledMMAINS4_8MMA_AtomIJNS4_4SM904GMMA27MMA_64x128x32_S32S8S8_SS_TNEEEENS4_6LayoutINS5_IJNSA_ILi2EEESC_SC_EEENS5_IJSC_NSA_ILi0EEESU_EEEEENS5_IJNS4_10UnderscoreESX_SX_EEEEENS4_13SM90_TMA_LOADENS4_14ComposedLayoutINS4_7SwizzleILi1ELi4ELi3EEENS4_18smem_ptr_flag_bitsILi8EEENSR_INS5_IJNSA_ILi8EEESI_EEENS5_IJSI_SC_EEEEEEEvNS4_8identityENS4_23SM90_TMA_LOAD_MULTICASTES1A_vS1B_EENS_8epilogue10collective6detail29Sm90TmaWarpSpecializedAdapterINS1F_15DefaultEpilogueIaSK_SK_NS1E_6thread17LinearCombinationIaLi1EiiLNS1J_9ScaleType4KindE0ELNS_15FloatRoundStyleE2EaEENS1_15EpilogueDefaultEEEEEvvEEEEvNT_6ParamsE,@function
        .size           _ZN7cutlass13device_kernelINS_4gemm6kernel13GemmUniversalIN4cute5tupleIJiiiiEEENS1_10collective13CollectiveMmaINS1_34MainloopSm90TmaGmmaWarpSpecializedILi18ENS5_IJNS4_1CILi4EEENSA_ILi1EEESC_EEENS1_35KernelTmaWarpSpecializedCooperativeEEENS5_IJNSA_ILi256EEENSA_ILi128EEENSA_ILi32EEEEEEaNS5_IJlSC_lEEEaSK_NS4_8TiledMMAINS4_8MMA_AtomIJNS4_4SM904GMMA27MMA_64x128x32_S32S8S8_SS_TNEEEENS4_6LayoutINS5_IJNSA_ILi2EEESC_SC_EEENS5_IJSC_NSA_ILi0EEESU_EEEEENS5_IJNS4_10UnderscoreESX_SX_EEEEENS4_13SM90_TMA_LOADENS4_14ComposedLayoutINS4_7SwizzleILi1ELi4ELi3EEENS4_18smem_ptr_flag_bitsILi8EEENSR_INS5_IJNSA_ILi8EEESI_EEENS5_IJSI_SC_EEEEEEEvNS4_8identityENS4_23SM90_TMA_LOAD_MULTICASTES1A_vS1B_EENS_8epilogue10collective6detail29Sm90TmaWarpSpecializedAdapterINS1F_15DefaultEpilogueIaSK_SK_NS1E_6thread17LinearCombinationIaLi1EiiLNS1J_9ScaleType4KindE0ELNS_15FloatRoundStyleE2EaEENS1_15EpilogueDefaultEEEEEvvEEEEvNT_6ParamsE,(.L_x_360 - _ZN7cutlass13device_kernelINS_4gemm6kernel13GemmUniversalIN4cute5tupleIJiiiiEEENS1_10collective13CollectiveMmaINS1_34MainloopSm90TmaGmmaWarpSpecializedILi18ENS5_IJNS4_1CILi4EEENSA_ILi1EEESC_EEENS1_35KernelTmaWarpSpecializedCooperativeEEENS5_IJNSA_ILi256EEENSA_ILi128EEENSA_ILi32EEEEEEaNS5_IJlSC_lEEEaSK_NS4_8TiledMMAINS4_8MMA_AtomIJNS4_4SM904GMMA27MMA_64x128x32_S32S8S8_SS_TNEEEENS4_6LayoutINS5_IJNSA_ILi2EEESC_SC_EEENS5_IJSC_NSA_ILi0EEESU_EEEEENS5_IJNS4_10UnderscoreESX_SX_EEEEENS4_13SM90_TMA_LOADENS4_14ComposedLayoutINS4_7SwizzleILi1ELi4ELi3EEENS4_18smem_ptr_flag_bitsILi8EEENSR_INS5_IJNSA_ILi8EEESI_EEENS5_IJSI_SC_EEEEEEEvNS4_8identityENS4_23SM90_TMA_LOAD_MULTICASTES1A_vS1B_EENS_8epilogue10collective6detail29Sm90TmaWarpSpecializedAdapterINS1F_15DefaultEpilogueIaSK_SK_NS1E_6thread17LinearCombinationIaLi1EiiLNS1J_9ScaleType4KindE0ELNS_15FloatRoundStyleE2EaEENS1_15EpilogueDefaultEEEEEvvEEEEvNT_6ParamsE)
        .other          _ZN7cutlass13device_kernelINS_4gemm6kernel13GemmUniversalIN4cute5tupleIJiiiiEEENS1_10collective13CollectiveMmaINS1_34MainloopSm90TmaGmmaWarpSpecializedILi18ENS5_IJNS4_1CILi4EEENSA_ILi1EEESC_EEENS1_35KernelTmaWarpSpecializedCooperativeEEENS5_IJNSA_ILi256EEENSA_ILi128EEENSA_ILi32EEEEEEaNS5_IJlSC_lEEEaSK_NS4_8TiledMMAINS4_8MMA_AtomIJNS4_4SM904GMMA27MMA_64x128x32_S32S8S8_SS_TNEEEENS4_6LayoutINS5_IJNSA_ILi2EEESC_SC_EEENS5_IJSC_NSA_ILi0EEESU_EEEEENS5_IJNS4_10UnderscoreESX_SX_EEEEENS4_13SM90_TMA_LOADENS4_14ComposedLayoutINS4_7SwizzleILi1ELi4ELi3EEENS4_18smem_ptr_flag_bitsILi8EEENSR_INS5_IJNSA_ILi8EEESI_EEENS5_IJSI_SC_EEEEEEEvNS4_8identityENS4_23SM90_TMA_LOAD_MULTICASTES1A_vS1B_EENS_8epilogue10collective6detail29Sm90TmaWarpSpecializedAdapterINS1F_15DefaultEpilogueIaSK_SK_NS1E_6thread17LinearCombinationIaLi1EiiLNS1J_9ScaleType4KindE0ELNS_15FloatRoundStyleE2EaEENS1_15EpilogueDefaultEEEEEvvEEEEvNT_6ParamsE,@"STO_CUDA_ENTRY STV_DEFAULT"
_ZN7cutlass13device_kernelINS_4gemm6kernel13GemmUniversalIN4cute5tupleIJiiiiEEENS1_10collective13CollectiveMmaINS1_34MainloopSm90TmaGmmaWarpSpecializedILi18ENS5_IJNS4_1CILi4EEENSA_ILi1EEESC_EEENS1_35KernelTmaWarpSpecializedCooperativeEEENS5_IJNSA_ILi256EEENSA_ILi128EEENSA_ILi32EEEEEEaNS5_IJlSC_lEEEaSK_NS4_8TiledMMAINS4_8MMA_AtomIJNS4_4SM904GMMA27MMA_64x128x32_S32S8S8_SS_TNEEEENS4_6LayoutINS5_IJNSA_ILi2EEESC_SC_EEENS5_IJSC_NSA_ILi0EEESU_EEEEENS5_IJNS4_10UnderscoreESX_SX_EEEEENS4_13SM90_TMA_LOADENS4_14ComposedLayoutINS4_7SwizzleILi1ELi4ELi3EEENS4_18smem_ptr_flag_bitsILi8EEENSR_INS5_IJNSA_ILi8EEESI_EEENS5_IJSI_SC_EEEEEEEvNS4_8identityENS4_23SM90_TMA_LOAD_MULTICASTES1A_vS1B_EENS_8epilogue10collective6detail29Sm90TmaWarpSpecializedAdapterINS1F_15DefaultEpilogueIaSK_SK_NS1E_6thread17LinearCombinationIaLi1EiiLNS1J_9ScaleType4KindE0ELNS_15FloatRoundStyleE2EaEENS1_15EpilogueDefaultEEEEEvvEEEEvNT_6ParamsE:
[----:B------:R-:W0:Y:S01]  /*0000*/  LDC R1, c[0x0][0x28] ;  /* 0x00000a00ff017b82 */ /* 0x000e220000000800 */
[----:B------:R-:W1:Y:S01]  /*0010*/  S2R R18, SR_TID.X ;  /* 0x0000000000127919 */ /* 0x000e620000002100 */
[----:B------:R-:W-:Y:S01]  /*0020*/  ELECT P0, URZ, PT ;  /* 0x00000000003f782f */ /* 0x000fe20003800000 */
[----:B------:R-:W-:Y:S01]  /*0030*/  BSSY B0, `(.L_x_0) ;  /* 0x000000f000007945 */ /* 0x000fe20003800000 */
[--C-:B-1----:R-:W-:Y:S02]  /*0040*/  SHF.R.U32.HI R0, RZ, 0x5, R18.reuse ;  /* 0x00000005ff007819 */ /* 0x102fe40000011612 */
[----:B------:R-:W-:-:S03]  /*0050*/  SHF.R.U32.HI R3, RZ, 0x7, R18 ;  /* 0x00000007ff037819 */ /* 0x000fc60000011612 */
[----:B------:R-:W1:Y:S04]  /*0060*/  SHFL.IDX PT, R2, R0, RZ, 0x1f ;  /* 0x00001fff00027589 */ /* 0x000e6800000e0000 */
[----:B------:R2:W3:Y:S01]  /*0070*/  SHFL.IDX PT, R5, R3, RZ, 0x1f ;  /* 0x00001fff03057589 */ /* 0x0004e200000e0000 */
[----:B-1----:R-:W-:-:S13]  /*0080*/  ISETP.NE.OR P0, PT, R2, RZ, !P0 ;  /* 0x000000ff0200720c */ /* 0x002fda0004705670 */
[----:B0-23--:R-:W-:Y:S05]  /*0090*/  @P0 BRA `(.L_x_1) ;  /* 0x0000000000200947 */ /* 0x00dfea0003800000 */
[----:B------:R-:W-:Y:S02]  /*00a0*/  ULDC.64 UR4, c[0x0][0x198] ;  /* 0x0000660000047ab9 */ /* 0x000fe40000000a00 */
[----:B------:R-:W-:Y:S02]  /*00b0*/  UIADD3 UR6, UP0, UR4, 0xf0, URZ ;  /* 0x000000f004067890 */ /* 0x000fe4000ff1e03f */
[----:B------:R-:W-:Y:S02]  /*00c0*/  UIADD3 UR4, UP1, UR4, 0x1f0, URZ ;  /* 0x000001f004047890 */ /* 0x000fe4000ff3e03f */
[----:B------:R-:W-:Y:S02]  /*00d0*/  UIADD3.X UR7, URZ, UR5, URZ, UP0, !UPT ;  /* 0x000000053f077290 */ /* 0x000fe400087fe43f */
[----:B------:R-:W-:-:S07]  /*00e0*/  UIADD3.X UR5, URZ, UR5, URZ, UP1, !UPT ;  /* 0x000000053f057290 */ /* 0x000fce0008ffe43f */
[----:B------:R0:W-:Y:S02]  /*00f0*/  UTMACCTL.PF [UR6] ;  /* 0x00000000060079b9 */ /* 0x0001e40008040000 */
[----:B------:R0:W-:Y:S02]  /*0100*/  UTMACCTL.PF [UR4] ;  /* 0x00000000040079b9 */ /* 0x0001e40008040000 */
[----:B0-----:R-:W-:Y:S01]  /*0110*/  NOP ;  /* 0x0000000000007918 */ /* 0x001fe20000000000 */
.L_x_1:
[----:B------:R-:W-:Y:S05]  /*0120*/  BSYNC B0 ;  /* 0x0000000000007941 */ /* 0x000fea0003800000 */
.L_x_0:
[----:B------:R-:W0:Y:S02]  /*0130*/  SHFL.IDX PT, R3, R0, RZ, 0x1f ;  /* 0x00001fff00037589 */ /* 0x000e2400000e0000 */
[----:B0-----:R-:W-:-:S13]  /*0140*/  ISETP.NE.AND P0, PT, R3, RZ, PT ;  /* 0x000000ff0300720c */ /* 0x001fda0003f05270 */
[----:B------:R-:W-:Y:S05]  /*0150*/  @P0 BRA `(.L_x_2) ;  /* 0x0000000000d40947 */ /* 0x000fea0003800000 */
[----:B------:R-:W-:Y:S01]  /*0160*/  ELECT P0, URZ, PT ;  /* 0x00000000003f782f */ /* 0x000fe20003800000 */
[----:B------:R-:W-:-:S12]  /*0170*/  BSSY B0, `(.L_x_2) ;  /* 0x0000033000007945 */ /* 0x000fd80003800000 */
[----:B------:R-:W-:Y:S05]  /*0180*/  @!P0 BRA `(.L_x_3) ;  /* 0x0000000000c48947 */ /* 0x000fea0003800000 */
[----:B------:R-:W0:Y:S01]  /*0190*/  S2UR UR8, SR_CgaCtaId ;  /* 0x00000000000879c3 */ /* 0x000e220000008800 */
[----:B------:R-:W-:Y:S01]  /*01a0*/  UMOV UR4, 0x400 ;  /* 0x0000040000047882 */ /* 0x000fe20000000000 */
[----:B------:R-:W-:Y:S01]  /*01b0*/  UMOV UR5, 0x1 ;  /* 0x0000000100057882 */ /* 0x000fe20000000000 */
[----:B------:R-:W-:Y:S02]  /*01c0*/  UMOV UR6, 0x8 ;  /* 0x0000000800067882 */ /* 0x000fe40000000000 */
[----:B------:R-:W-:-:S04]  /*01d0*/  UIADD3 UR6, -UR6, 0x100000, URZ ;  /* 0x0010000006067890 */ /* 0x000fc8000fffe13f */
[----:B------:R-:W-:Y:S02]  /*01e0*/  USHF.L.U32 UR7, UR6, 0xb, URZ ;  /* 0x0000000b06077899 */ /* 0x000fe4000800063f */
[----:B------:R-:W-:Y:S02]  /*01f0*/  USHF.L.U32 UR6, UR6, 0x1, URZ ;  /* 0x0000000106067899 */ /* 0x000fe4000800063f */
[----:B0-----:R-:W-:Y:S02]  /*0200*/  ULEA UR8, UR8, UR4, 0x18 ;  /* 0x0000000408087291 */ /* 0x001fe4000f8ec03f */
[----:B------:R-:W-:-:S04]  /*0210*/  UIADD3 UR4, -UR5, 0x100000, URZ ;  /* 0x0010000005047890 */ /* 0x000fc8000fffe13f */
[----:B------:R-:W-:Y:S02]  /*0220*/  USHF.L.U32 UR5, UR4, 0xb, URZ ;  /* 0x0000000b04057899 */ /* 0x000fe4000800063f */
[----:B------:R-:W-:Y:S01]  /*0230*/  USHF.L.U32 UR4, UR4, 0x1, URZ ;  /* 0x0000000104047899 */ /* 0x000fe2000800063f */
[----:B------:R-:W0:Y:S11]  /*0240*/  FENCE.VIEW.ASYNC.S ;  /* 0x00000000000073c6 */ /* 0x000e360000000000 */
[----:B0-----:R0:W1:Y:S01]  /*0250*/  SYNCS.EXCH.64 URZ, [UR8], UR4 ;  /* 0x00000004083f75b2 */ /* 0x0010620008000100 */
[----:B------:R0:W2:Y:S01]  /*0260*/  SYNCS.EXCH.64 URZ, [UR8+0x90], UR6 ;  /* 0x00009006083f75b2 */ /* 0x0000a20008000100 */
[----:B------:R0:W3:Y:S01]  /*0270*/  SYNCS.EXCH.64 URZ, [UR8+0x8], UR4 ;  /* 0x00000804083f75b2 */ /* 0x0000e20008000100 */
[----:B------:R0:W4:Y:S01]  /*0280*/  SYNCS.EXCH.64 URZ, [UR8+0x98], UR6 ;  /* 0x00009806083f75b2 */ /* 0x0001220008000100 */
[----:B------:R0:W0:Y:S01]  /*0290*/  SYNCS.EXCH.64 URZ, [UR8+0x10], UR4 ;  /* 0x00001004083f75b2 */ /* 0x0000220008000100 */
        /* <DEDUP_REMOVED lines=31> */
[----:B-1234-:R-:W-:Y:S01]  /*0490*/  NOP ;  /* 0x0000000000007918 */ /* 0x01efe20000000000 */
.L_x_3:
[----:B0-----:R-:W-:Y:S05]  /*04a0*/  BSYNC B0 ;  /* 0x0000000000007941 */ /* 0x001fea0003800000 */
.L_x_2:
[----:B------:R-:W-:Y:S01]  /*04b0*/  SHF.R.S32.HI R7, RZ, 0x1f, R18 ;  /* 0x0000001fff077819 */ /* 0x000fe20000011412 */
[----:B------:R-:W0:Y:S01]  /*04c0*/  SHFL.IDX PT, R0, R0, RZ, 0x1f ;  /* 0x00001fff00007589 */ /* 0x000e2200000e0000 */
[----:B------:R-:W1:Y:S01]  /*04d0*/  S2UR UR8, SR_CTAID.X ;  /* 0x00000000000879c3 */ /* 0x000e620000002500 */
[----:B------:R-:W-:Y:S02]  /*04e0*/  ELECT P0, URZ, PT ;  /* 0x00000000003f782f */ /* 0x000fe40003800000 */
[----:B------:R-:W-:Y:S01]  /*04f0*/  LEA.HI R7, R7, R18, RZ, 0x7 ;  /* 0x0000001207077211 */ /* 0x000fe200078f38ff */
[----:B------:R-:W2:Y:S01]  /*0500*/  S2R R4, SR_CTAID.Y ;  /* 0x0000000000047919 */ /* 0x000ea20000002600 */
[----:B------:R-:W-:Y:S01]  /*0510*/  SHF.R.S32.HI R8, RZ, 0x1f, R3 ;  /* 0x0000001fff087819 */ /* 0x000fe20000011403 */
[----:B------:R-:W-:Y:S01]  /*0520*/  ULDC UR4, c[0x0][0x150] ;  /* 0x0000540000047ab9 */ /* 0x000fe20000000800 */
[----:B------:R-:W-:Y:S01]  /*0530*/  LOP3.LUT R7, R7, 0xffffff80, RZ, 0xc0, !PT ;  /* 0xffffff8007077812 */ /* 0x000fe200078ec0ff */
[----:B------:R-:W-:Y:S01]  /*0540*/  NOP ;  /* 0x0000000000007918 */ /* 0x000fe20000000000 */
[----:B------:R-:W-:Y:S01]  /*0550*/  LEA.HI R8, R8, R3, RZ, 0x2 ;  /* 0x0000000308087211 */ /* 0x000fe200078f10ff */
[----:B------:R-:W3:Y:S01]  /*0560*/  LDC R10, c[0x0][0x144] ;  /* 0x00005100ff0a7b82 */ /* 0x000ee20000000800 */
[----:B------:R-:W-:Y:S01]  /*0570*/  NOP ;  /* 0x0000000000007918 */ /* 0x000fe20000000000 */
[----:B------:R-:W-:Y:S01]  /*0580*/  IMAD.IADD R6, R18, 0x1, -R7 ;  /* 0x0000000112067824 */ /* 0x000fe200078e0a07 */
[----:B------:R-:W-:Y:S01]  /*0590*/  LOP3.LUT R8, R8, 0x3ffffffc, RZ, 0xc0, !PT ;  /* 0x3ffffffc08087812 */ /* 0x000fe200078ec0ff */
[----:B------:R-:W-:Y:S01]  /*05a0*/  IMAD.MOV.U32 R23, RZ, RZ, 0x1 ;  /* 0x00000001ff177424 */ /* 0x000fe200078e00ff */
[----:B------:R-:W-:-:S02]  /*05b0*/  ISETP.NE.AND P3, PT, R5, RZ, PT ;  /* 0x000000ff0500720c */ /* 0x000fc40003f65270 */
[----:B------:R-:W-:Y:S01]  /*05c0*/  SHF.R.S32.HI R7, RZ, 0x1f, R6 ;  /* 0x0000001fff077819 */ /* 0x000fe20000011406 */
[----:B------:R-:W-:Y:S01]  /*05d0*/  IMAD.IADD R8, R3, 0x1, -R8 ;  /* 0x0000000103087824 */ /* 0x000fe200078e0a08 */
[----:B------:R-:W4:Y:S02]  /*05e0*/  LDC R12, c[0x0][0x140] ;  /* 0x00005000ff0c7b82 */ /* 0x000f240000000800 */
[----:B------:R-:W-:Y:S02]  /*05f0*/  LEA.HI R7, R7, R6, RZ, 0x3 ;  /* 0x0000000607077211 */ /* 0x000fe400078f18ff */
[----:B0-----:R-:W-:Y:S02]  /*0600*/  ISETP.NE.OR P0, PT, R0, RZ, !P0 ;  /* 0x000000ff0000720c */ /* 0x001fe40004705670 */
[--C-:B------:R-:W-:Y:S02]  /*0610*/  SHF.R.S32.HI R0, RZ, 0x3, R7.reuse ;  /* 0x00000003ff007819 */ /* 0x100fe40000011407 */
[----:B------:R-:W-:-:S02]  /*0620*/  SHF.R.S32.HI R7, RZ, 0x1f, R7 ;  /* 0x0000001fff077819 */ /* 0x000fc40000011407 */
[----:B-1----:R-:W-:Y:S02]  /*0630*/  I2FP.F32.U32 R9, UR8 ;  /* 0x0000000800097c45 */ /* 0x002fe40008201000 */
[----:B------:R-:W-:-:S03]  /*0640*/  LEA.HI R7, R7, R0, RZ, 0x2 ;  /* 0x0000000007077211 */ /* 0x000fc600078f10ff */
[----:B------:R-:W-:Y:S01]  /*0650*/  FMUL R9, R9, UR4 ;  /* 0x0000000409097c20 */ /* 0x000fe20008400000 */
[----:B------:R-:W-:Y:S01]  /*0660*/  LOP3.LUT R7, R7, 0xfffffffc, RZ, 0xc0, !PT ;  /* 0xfffffffc07077812 */ /* 0x000fe200078ec0ff */
[----:B------:R-:W-:Y:S01]  /*0670*/  VOTEU.ALL UP0, P0 ;  /* 0x00000000003f7886 */ /* 0x000fe20000000000 */
[----:B--2---:R-:W-:Y:S01]  /*0680*/  I2FP.F32.U32 R11, R4 ;  /* 0x00000004000b7245 */ /* 0x004fe20000201000 */
[----:B------:R-:W-:Y:S01]  /*0690*/  ULDC UR4, c[0x0][0x154] ;  /* 0x0000550000047ab9 */ /* 0x000fe20000000800 */
[----:B------:R-:W-:Y:S01]  /*06a0*/  VOTEU.ALL UP1, P0 ;  /* 0x00000000003f7886 */ /* 0x000fe20000020000 */
[----:B------:R-:W-:Y:S01]  /*06b0*/  IMAD.IADD R7, R0, 0x1, -R7 ;  /* 0x0000000100077824 */ /* 0x000fe200078e0a07 */
[----:B------:R-:W0:Y:S01]  /*06c0*/  F2I.U32.TRUNC.NTZ R9, R9 ;  /* 0x0000000900097305 */ /* 0x000e22000020f000 */
[----:B------:R-:W1:Y:S01]  /*06d0*/  @!UP0 S2UR UR7, SR_CgaCtaId ;  /* 0x00000000000789c3 */ /* 0x000e620000008800 */
[----:B------:R-:W-:Y:S01]  /*06e0*/  @!UP0 UMOV UR6, 0x400 ;  /* 0x0000040000068882 */ /* 0x000fe20000000000 */
[----:B------:R-:W-:Y:S01]  /*06f0*/  IMAD R8, R8, 0x4, R7 ;  /* 0x0000000408087824 */ /* 0x000fe200078e0207 */
[----:B----4-:R-:W-:-:S04]  /*0700*/  ISETP.EQ.U32.AND P2, PT, R12, 0x1, PT ;  /* 0x000000010c00780c */ /* 0x010fc80003f42070 */
[----:B------:R-:W-:-:S04]  /*0710*/  SHF.R.S32.HI R3, RZ, 0x1f, R8 ;  /* 0x0000001fff037819 */ /* 0x000fc80000011408 */
[----:B------:R-:W-:Y:S01]  /*0720*/  LEA.HI R0, R3, R8, RZ, 0x2 ;  /* 0x0000000803007211 */ /* 0x000fe200078f10ff */
[----:B0-----:R-:W-:-:S03]  /*0730*/  IMAD.MOV R7, RZ, RZ, -R9 ;  /* 0x000000ffff077224 */ /* 0x001fc600078e0a09 */
[----:B------:R-:W-:Y:S01]  /*0740*/  LOP3.LUT R9, R0, 0xfffffffc, RZ, 0xc0, !PT ;  /* 0xfffffffc00097812 */ /* 0x000fe200078ec0ff */
[----:B---3--:R-:W-:Y:S02]  /*0750*/  IMAD R3, R10, R7, UR8 ;  /* 0x000000080a037e24 */ /* 0x008fe4000f8e0207 */
[----:B------:R-:W-:Y:S02]  /*0760*/  FMUL R10, R11, UR4 ;  /* 0x000000040b0a7c20 */ /* 0x000fe40008400000 */
[C---:B------:R-:W-:Y:S01]  /*0770*/  IMAD.IADD R0, R8.reuse, 0x1, -R9 ;  /* 0x0000000108007824 */ /* 0x040fe200078e0a09 */
[----:B------:R-:W0:Y:S01]  /*0780*/  LDC R7, c[0x0][0x148] ;  /* 0x00005200ff077b82 */ /* 0x000e220000000800 */
[----:B------:R-:W-:Y:S01]  /*0790*/  SHF.R.S32.HI R9, RZ, 0x1f, R2 ;  /* 0x0000001fff097819 */ /* 0x000fe20000011402 */
[----:B------:R-:W-:Y:S01]  /*07a0*/  IMAD.SHL.U32 R11, R8, 0x4, RZ ;  /* 0x00000004080b7824 */ /* 0x000fe200078e00ff */
[----:B------:R-:W-:Y:S01]  /*07b0*/  UMOV UR4, 0x20 ;  /* 0x0000002000047882 */ /* 0x000fe20000000000 */
[----:B------:R-:W-:Y:S01]  /*07c0*/  ISETP.NE.AND P4, PT, R0, R3, PT ;  /* 0x000000030000720c */ /* 0x000fe20003f85270 */
[----:B------:R-:W2:Y:S01]  /*07d0*/  F2I.U32.TRUNC.NTZ R10, R10 ;  /* 0x0000000a000a7305 */ /* 0x000ea2000020f000 */
[----:B------:R-:W-:Y:S01]  /*07e0*/  LEA.HI R9, R9, R2, RZ, 0x2 ;  /* 0x0000000209097211 */ /* 0x000fe200078f10ff */
[----:B------:R-:W-:-:S04]  /*07f0*/  @!UP0 UIADD3 UR4, -UR4, 0x100000, URZ ;  /* 0x0010000004048890 */ /* 0x000fc8000fffe13f */
[----:B------:R-:W-:Y:S02]  /*0800*/  @!UP0 USHF.L.U32 UR5, UR4, 0xb, URZ ;  /* 0x0000000b04058899 */ /* 0x000fe4000800063f */
[----:B------:R-:W-:Y:S01]  /*0810*/  @!UP0 USHF.L.U32 UR4, UR4, 0x1, URZ ;  /* 0x0000000104048899 */ /* 0x000fe2000800063f */
[----:B------:R-:W-:Y:S01]  /*0820*/  LOP3.LUT R152, R8, 0xc, R11, 0x78, !PT ;  /* 0x0000000c08987812 */ /* 0x000fe200078e780b */
[----:B-1----:R-:W-:Y:S01]  /*0830*/  @!UP0 ULEA UR6, UR7, UR6, 0x18 ;  /* 0x0000000607068291 */ /* 0x002fe2000f8ec03f */
[----:B------:R-:W-:Y:S01]  /*0840*/  LOP3.LUT R9, R9, 0xfffffffc, RZ, 0xc0, !PT ;  /* 0xfffffffc09097812 */ /* 0x000fe200078ec0ff */
[----:B------:R-:W-:Y:S01]  /*0850*/  VOTEU.ALL UP0, P0 ;  /* 0x00000000003f7886 */ /* 0x000fe20000000000 */
[----:B------:R-:W-:Y:S01]  /*0860*/  LOP3.LUT P0, RZ, R6, 0x7, RZ, 0xc0, !PT ;  /* 0x0000000706ff7812 */ /* 0x000fe2000780c0ff */
[----:B------:R-:W-:Y:S02]  /*0870*/  VIADD R6, R5, 0xffffffff ;  /* 0xffffffff05067836 */ /* 0x000fe40000000000 */
[----:B------:R-:W-:Y:S01]  /*0880*/  IMAD.IADD R0, R2, 0x1, -R9 ;  /* 0x0000000102007824 */ /* 0x000fe200078e0a09 */
[----:B------:R-:W-:-:S02]  /*0890*/  ISETP.LT.U32.AND P0, PT, R152, 0x4, !P0 ;  /* 0x000000049800780c */ /* 0x000fc40004701070 */
[----:B------:R-:W-:Y:S01]  /*08a0*/  @P4 SHF.R.S32.HI R9, RZ, 0x1f, R152 ;  /* 0x0000001fff094819 */ /* 0x000fe20000011498 */
[----:B--2---:R-:W-:Y:S01]  /*08b0*/  IMAD.MOV R24, RZ, RZ, -R10 ;  /* 0x000000ffff187224 */ /* 0x004fe200078e0a0a */
[C---:B------:R-:W-:Y:S01]  /*08c0*/  ISETP.NE.AND P1, PT, R0.reuse, 0x3, PT ;  /* 0x000000030000780c */ /* 0x040fe20003f25270 */
[----:B------:R-:W1:Y:S02]  /*08d0*/  FENCE.VIEW.ASYNC.S ;  /* 0x00000000000073c6 */ /* 0x000e640000000000 */
[----:B-1----:R1:W2:Y:S01]  /*08e0*/  @!UP0 SYNCS.EXCH.64 URZ, [UR6+0x130], UR4 ;  /* 0x00013004063f85b2 */ /* 0x0022a20008000100 */
[----:B------:R-:W-:Y:S01]  /*08f0*/  @P4 LEA.HI R9, R9, R152, RZ, 0x2 ;  /* 0x0000009809094211 */ /* 0x000fe200078f10ff */
[----:B0-----:R-:W-:Y:S01]  /*0900*/  IMAD R2, R7, R24, R4 ;  /* 0x0000001807027224 */ /* 0x001fe200078e0204 */
[----:B------:R-:W-:Y:S02]  /*0910*/  ISETP.EQ.OR P1, PT, R0, RZ, !P1 ;  /* 0x000000ff0000720c */ /* 0x000fe40004f22670 */
[----:B------:R-:W-:-:S02]  /*0920*/  @P4 SHF.R.S32.HI R9, RZ, 0x2, R9 ;  /* 0x00000002ff094819 */ /* 0x000fc40000011409 */
[----:B------:R-:W-:Y:S02]  /*0930*/  ISETP.EQ.AND P1, PT, R5, RZ, P1 ;  /* 0x000000ff0500720c */ /* 0x000fe40000f22270 */
[----:B------:R-:W-:Y:S02]  /*0940*/  @P4 ISETP.NE.AND P5, PT, R9, R2, PT ;  /* 0x000000020900420c */ /* 0x000fe40003fa5270 */
[----:B------:R-:W-:Y:S02]  /*0950*/  ISETP.GE.U32.AND P6, PT, R6, 0x2, PT ;  /* 0x000000020600780c */ /* 0x000fe40003fc6070 */
[----:B------:R-:W-:Y:S02]  /*0960*/  SEL R2, RZ, 0x1, !P0 ;  /* 0x00000001ff027807 */ /* 0x000fe40004000000 */
[----:B------:R-:W-:Y:S01]  /*0970*/  @P4 SEL R23, RZ, 0x1, P5 ;  /* 0x00000001ff174807 */ /* 0x000fe20002800000 */
[----:B------:R1:W0:Y:S01]  /*0980*/  @!UP1 SYNCS.EXCH.64 URZ, [UR6+0x138], UR4 ;  /* 0x00013804063f95b2 */ /* 0x0002220008000100 */
[----:B------:R-:W-:Y:S01]  /*0990*/  SEL R19, RZ, 0x1, !P1 ;  /* 0x00000001ff137807 */ /* 0x000fe20004800000 */
[----:B------:R-:W-:Y:S01]  /*09a0*/  NOP ;  /* 0x0000000000007918 */ /* 0x000fe20000000000 */
[----:B------:R-:W-:-:S02]  /*09b0*/  LOP3.LUT R23, R23, R2, RZ, 0xc0, !PT ;  /* 0x0000000217177212 */ /* 0x000fc400078ec0ff */
[----:B------:R-:W-:Y:S01]  /*09c0*/  SEL R19, R19, 0x2, P6 ;  /* 0x0000000213137807 */ /* 0x000fe20003000000 */
[----:B-12---:R-:W-:Y:S06]  /*09d0*/  @!P2 BRA `(.L_x_4) ;  /* 0x000000000008a947 */ /* 0x006fec0003800000 */
[----:B0-----:R-:W-:Y:S01]  /*09e0*/  UCGABAR_ARV ;  /* 0x00000000000079c7 */ /* 0x001fe20008000000 */
[----:B------:R-:W-:Y:S05]  /*09f0*/  BRA `(.L_x_5) ;  /* 0x0000000000047947 */ /* 0x000fea0003800000 */
.L_x_4:
[----:B0-----:R-:W-:Y:S01]  /*0a00*/  NOP ;  /* 0x0000000000007918 */ /* 0x001fe20000000000 */
.L_x_5:
[----:B------:R-:W0:Y:S01]  /*0a10*/  LDC R2, c[0x0][0x65c] ;  /* 0x00019700ff027b82 */ /* 0x000e220000000800 */
[----:B------:R-:W-:Y:S02]  /*0a20*/  IMAD.U32 R8, RZ, RZ, UR8 ;  /* 0x00000008ff087e24 */ /* 0x000fe4000f8e00ff */
[----:B------:R-:W-:Y:S01]  /*0a30*/  IMAD.MOV.U32 R9, RZ, RZ, RZ ;  /* 0x000000ffff097224 */ /* 0x000fe200078e00ff */
[----:B0-----:R-:W-:-:S04]  /*0a40*/  ISETP.NE.AND P1, PT, R2, 0x1, PT ;  /* 0x000000010200780c */ /* 0x001fc80003f25270 */
[----:B------:R-:W-:-:S09]  /*0a50*/  P2R R5, PR, RZ, 0x2 ;  /* 0x00000002ff057803 */ /* 0x000fd20000000000 */
[----:B------:R-:W0:Y:S01]  /*0a60*/  @P1 LDC R17, c[0x0][0x10] ;  /* 0x00000400ff111b82 */ /* 0x000e220000000800 */
[----:B------:R-:W-:Y:S02]  /*0a70*/  @P1 IMAD.MOV.U32 R5, RZ, RZ, RZ ;  /* 0x000000ffff051224 */ /* 0x000fe400078e00ff */
[----:B------:R-:W-:-:S05]  /*0a80*/  @P1 IMAD.MOV.U32 R13, RZ, RZ, RZ ;  /* 0x000000ffff0d1224 */ /* 0x000fca00078e00ff */
[----:B------:R-:W1:Y:S01]  /*0a90*/  @!P1 LDC R11, c[0x0][0xc] ;  /* 0x00000300ff0b9b82 */ /* 0x000e620000000800 */
[----:B0-----:R-:W-:-:S04]  /*0aa0*/  @P1 IMAD.WIDE.U32 R16, R17, UR8, R4 ;  /* 0x0000000811101c25 */ /* 0x001fc8000f8e0004 */
[----:B------:R-:W-:Y:S02]  /*0ab0*/  @P1 IMAD.IADD R17, R17, 0x1, R13 ;  /* 0x0000000111111824 */ /* 0x000fe400078e020d */
[----:B-1----:R-:W-:-:S04]  /*0ac0*/  @!P1 IMAD.WIDE.U32 R8, R4, R11, R8 ;  /* 0x0000000b04089225 */ /* 0x002fc800078e0008 */
[----:B------:R-:W-:Y:S02]  /*0ad0*/  @!P1 IMAD.MOV.U32 R16, RZ, RZ, R8 ;  /* 0x000000ffff109224 */ /* 0x000fe400078e0008 */
[----:B------:R-:W-:Y:S01]  /*0ae0*/  @!P1 IMAD.MOV.U32 R17, RZ, RZ, R9 ;  /* 0x000000ffff119224 */ /* 0x000fe200078e0009 */
[----:B------:R-:W-:Y:S06]  /*0af0*/  @!P2 BRA `(.L_x_6) ;  /* 0x00000000000ca947 */ /* 0x000fec0003800000 */
[----:B------:R-:W-:Y:S01]  /*0b00*/  UCGABAR_WAIT ;  /* 0x0000000000007dc7 */ /* 0x000fe20008000000 */
[----:B------:R-:W-:Y:S01]  /*0b10*/  CCTL.IVALL ;  /* 0x00000000ff00798f */ /* 0x000fe20002000000 */
[----:B------:R-:W-:Y:S05]  /*0b20*/  BRA `(.L_x_7) ;  /* 0x0000000000047947 */ /* 0x000fea0003800000 */
.L_x_6:
[----:B------:R-:W-:Y:S06]  /*0b30*/  BAR.SYNC.DEFER_BLOCKING 0x0 ;  /* 0x0000000000007b1d */ /* 0x000fec0000010000 */
.L_x_7:
[----:B------:R-:W-:Y:S05]  /*0b40*/  @!P3 BRA `(.L_x_8) ;  /* 0x0000007c00dcb947 */ /* 0x000fea0003800000 */
[----:B------:R-:W-:-:S13]  /*0b50*/  ISETP.GT.U32.AND P0, PT, R6, 0x1, PT ;  /* 0x000000010600780c */ /* 0x000fda0003f04070 */
[----:B------:R-:W-:Y:S05]  /*0b60*/  @P0 EXIT ;  /* 0x000000000000094d */ /* 0x000fea0003800000 */
[----:B------:R-:W-:Y:S01]  /*0b70*/  ULDC.64 UR4, c[0x0][0x650] ;  /* 0x0001940000047ab9 */ /* 0x000fe20000000a00 */
[----:B------:R-:W-:Y:S01]  /*0b80*/  PRMT R0, RZ, 0x7610, R0 ;  /* 0x00007610ff007816 */ /* 0x000fe20000000000 */
[----:B------:R-:W-:Y:S01]  /*0b90*/  IMAD.MOV.U32 R154, RZ, RZ, -0x1 ;  /* 0xffffffffff9a7424 */ /* 0x000fe200078e00ff */
[----:B------:R-:W-:Y:S01]  /*0ba0*/  ISETP.GE.U32.AND P0, PT, R16, UR4, PT ;  /* 0x0000000410007c0c */ /* 0x000fe2000bf06070 */
[----:B------:R-:W-:Y:S02]  /*0bb0*/  IMAD.MOV.U32 R153, RZ, RZ, -0x1 ;  /* 0xffffffffff997424 */ /* 0x000fe400078e00ff */
[----:B------:R-:W-:Y:S01]  /*0bc0*/  IMAD.MOV.U32 R22, RZ, RZ, -0x1 ;  /* 0xffffffffff167424 */ /* 0x000fe200078e00ff */
[----:B------:R-:W-:-:S13]  /*0bd0*/  ISETP.GE.U32.AND.EX P0, PT, R17, UR5, PT, P0 ;  /* 0x0000000511007c0c */ /* 0x000fda000bf06100 */
[----:B------:R-:W-:Y:S05]  /*0be0*/  @P0 BRA `(.L_x_9) ;  /* 0x00000004002c0947 */ /* 0x000fea0003800000 */
[----:B------:R-:W0:Y:S01]  /*0bf0*/  LDC.64 R20, c[0x0][0x628] ;  /* 0x00018a00ff147b82 */ /* 0x000e220000000a00 */
[----:B------:R-:W-:Y:S02]  /*0c00*/  IMAD.MOV.U32 R8, RZ, RZ, R16 ;  /* 0x000000ffff087224 */ /* 0x000fe400078e0010 */
[----:B------:R-:W-:-:S05]  /*0c10*/  IMAD.MOV.U32 R9, RZ, RZ, R17 ;  /* 0x000000ffff097224 */ /* 0x000fca00078e0011 */
[----:B------:R-:W1:Y:S08]  /*0c20*/  LDC R0, c[0x0][0x630] ;  /* 0x00018c00ff007b82 */ /* 0x000e700000000800 */
[----:B------:R-:W2:Y:S01]  /*0c30*/  LDC.64 R26, c[0x0][0x620] ;  /* 0x00018800ff1a7b82 */ /* 0x000ea20000000a00 */
[----:B0-----:R-:W-:-:S04]  /*0c40*/  ISETP.NE.U32.AND P0, PT, R20, RZ, PT ;  /* 0x000000ff1400720c */ /* 0x001fc80003f05070 */
[----:B------:R-:W-:-:S13]  /*0c50*/  ISETP.NE.AND.EX P0, PT, R21, RZ, PT, P0 ;  /* 0x000000ff1500720c */ /* 0x000fda0003f05300 */
[----:B-12---:R-:W-:Y:S05]  /*0c60*/  @!P0 BRA `(.L_x_10) ;  /* 0x0000000000288947 */ /* 0x006fea0003800000 */
[----:B------:R-:W0:Y:S02]  /*0c70*/  LDC R13, c[0x0][0x634] ;  /* 0x00018d00ff0d7b82 */ /* 0x000e240000000800 */
[----:B0-----:R-:W-:-:S05]  /*0c80*/  IADD3 R13, P0, R16, R13, RZ ;  /* 0x0000000d100d7210 */ /* 0x001fca0007f1e0ff */
[----:B------:R-:W-:-:S04]  /*0c90*/  IMAD.X R15, RZ, RZ, R17, P0 ;  /* 0x000000ffff0f7224 */ /* 0x000fc800000e0611 */
[----:B------:R-:W-:-:S04]  /*0ca0*/  IMAD.WIDE.U32 R8, R15, R20, RZ ;  /* 0x000000140f087225 */ /* 0x000fc800078e00ff */
[----:B------:R-:W-:-:S04]  /*0cb0*/  IMAD.WIDE.U32 R10, P0, R13, R21, R8 ;  /* 0x000000150d0a7225 */ /* 0x000fc80007800008 */
[----:B------:R-:W-:-:S04]  /*0cc0*/  IMAD.WIDE.U32 R8, R13, R20, RZ ;  /* 0x000000140d087225 */ /* 0x000fc800078e00ff */
[----:B------:R-:W-:Y:S01]  /*0cd0*/  IMAD.X R13, RZ, RZ, RZ, P0 ;  /* 0x000000ffff0d7224 */ /* 0x000fe200000e06ff */
[----:B------:R-:W-:Y:S01]  /*0ce0*/  IADD3 RZ, P0, R9, R10, RZ ;  /* 0x0000000a09ff7210 */ /* 0x000fe20007f1e0ff */
[----:B------:R-:W-:-:S04]  /*0cf0*/  IMAD.MOV.U32 R12, RZ, RZ, R11 ;  /* 0x000000ffff0c7224 */ /* 0x000fc800078e000b */
[----:B------:R-:W-:-:S08]  /*0d00*/  IMAD.WIDE.U32.X R8, R15, R21, R12, P0 ;  /* 0x000000150f087225 */ /* 0x000fd000000e040c */
.L_x_10:
[----:B------:R-:W0:Y:S01]  /*0d10*/  LDC.64 R20, c[0x0][0x640] ;  /* 0x00019000ff147b82 */ /* 0x000e220000000a00 */
[--C-:B------:R-:W-:Y:S01]  /*0d20*/  SHF.R.U64 R28, R8, R0, R9.reuse ;  /* 0x00000000081c7219 */ /* 0x100fe20000001209 */
[----:B------:R-:W-:Y:S01]  /*0d30*/  IMAD R30, R7, R24, R4 ;  /* 0x00000018071e7224 */ /* 0x000fe200078e0204 */
[----:B------:R-:W-:Y:S01]  /*0d40*/  SHF.R.U32.HI R0, RZ, R0, R9 ;  /* 0x00000000ff007219 */ /* 0x000fe20000011609 */
[----:B------:R-:W-:Y:S01]  /*0d50*/  IMAD.MOV.U32 R25, RZ, RZ, 0x1 ;  /* 0x00000001ff197424 */ /* 0x000fe200078e00ff */
[----:B------:R-:W-:-:S03]  /*0d60*/  IADD3 R5, P0, RZ, -R28, RZ ;  /* 0x8000001cff057210 */ /* 0x000fc60007f1e0ff */
[----:B------:R-:W1:Y:S02]  /*0d70*/  LDC R6, c[0x0][0x618] ;  /* 0x00018600ff067b82 */ /* 0x000e640000000800 */
[----:B------:R-:W-:-:S04]  /*0d80*/  IMAD.X R9, RZ, RZ, ~R0, P0 ;  /* 0x000000ffff097224 */ /* 0x000fc800000e0e00 */
[-C--:B------:R-:W-:Y:S02]  /*0d90*/  IMAD R0, R9, R26.reuse, RZ ;  /* 0x0000001a09007224 */ /* 0x080fe400078e02ff */
[----:B------:R-:W2:Y:S01]  /*0da0*/  LDC R11, c[0x0][0x608] ;  /* 0x00018200ff0b7b82 */ /* 0x000ea20000000800 */
[----:B------:R-:W-:-:S04]  /*0db0*/  IMAD.WIDE.U32 R8, R5, R26, R16 ;  /* 0x0000001a05087225 */ /* 0x000fc800078e0010 */
[----:B------:R-:W-:-:S03]  /*0dc0*/  IMAD R5, R5, R27, R0 ;  /* 0x0000001b05057224 */ /* 0x000fc600078e0200 */
[----:B------:R-:W3:Y:S01]  /*0dd0*/  LDC R12, c[0x0][0x658] ;  /* 0x00019600ff0c7b82 */ /* 0x000ee20000000800 */
[----:B0-----:R-:W-:Y:S01]  /*0de0*/  ISETP.NE.U32.AND P0, PT, R20, RZ, PT ;  /* 0x000000ff1400720c */ /* 0x001fe20003f05070 */
[----:B------:R-:W-:Y:S02]  /*0df0*/  IMAD.IADD R5, R9, 0x1, R5 ;  /* 0x0000000109057824 */ /* 0x000fe400078e0205 */
[----:B------:R-:W-:Y:S01]  /*0e00*/  IMAD.MOV.U32 R9, RZ, RZ, -0x1 ;  /* 0xffffffffff097424 */ /* 0x000fe200078e00ff */
[----:B------:R-:W-:-:S03]  /*0e10*/  ISETP.NE.AND.EX P0, PT, R21, RZ, PT, P0 ;  /* 0x000000ff1500720c */ /* 0x000fc60003f05300 */
[----:B------:R-:W0:Y:S01]  /*0e20*/  LDC R15, c[0x0][0x600] ;  /* 0x00018000ff0f7b82 */ /* 0x000e220000000800 */
[-CC-:B-1----:R-:W-:Y:S02]  /*0e30*/  SHF.R.U64 R13, R8, R6.reuse, R5.reuse ;  /* 0x00000006080d7219 */ /* 0x182fe40000001205 */
[----:B------:R-:W-:-:S05]  /*0e40*/  SHF.R.U32.HI R0, RZ, R6, R5 ;  /* 0x00000006ff007219 */ /* 0x000fca0000011605 */
[----:B------:R-:W1:Y:S01]  /*0e50*/  LDC R14, c[0x0][0x648] ;  /* 0x00019200ff0e7b82 */ /* 0x000e620000000800 */
[-CC-:B--2---:R-:W-:Y:S02]  /*0e60*/  SHF.R.U64 R27, R13, R11.reuse, R0.reuse ;  /* 0x0000000b0d1b7219 */ /* 0x184fe40000001200 */
[----:B------:R-:W-:-:S05]  /*0e70*/  SHF.R.U32.HI R5, RZ, R11, R0 ;  /* 0x0000000bff057219 */ /* 0x000fca0000011600 */
[----:B------:R-:W2:Y:S01]  /*0e80*/  LDC R22, c[0x0][0x638] ;  /* 0x00018e00ff167b82 */ /* 0x000ea20000000800 */
[-CC-:B---3--:R-:W-:Y:S02]  /*0e90*/  SHF.R.U64 R24, R27, R12.reuse, R5.reuse ;  /* 0x0000000c1b187219 */ /* 0x188fe40000001205 */
[-C--:B------:R-:W-:Y:S02]  /*0ea0*/  SHF.L.U32 R0, R9, R12.reuse, RZ ;  /* 0x0000000c09007219 */ /* 0x080fe400000006ff */
[----:B------:R-:W-:Y:S01]  /*0eb0*/  SHF.R.U32.HI R5, RZ, R12, R5 ;  /* 0x0000000cff057219 */ /* 0x000fe20000011605 */
[----:B------:R-:W-:Y:S01]  /*0ec0*/  IMAD.MOV.U32 R4, RZ, RZ, R24 ;  /* 0x000000ffff047224 */ /* 0x000fe200078e0018 */
[----:B------:R-:W-:Y:S01]  /*0ed0*/  LOP3.LUT R10, RZ, R0, RZ, 0x33, !PT ;  /* 0x00000000ff0a7212 */ /* 0x000fe200078e33ff */
[----:B------:R-:W3:Y:S01]  /*0ee0*/  LDC R26, c[0x0][0x610] ;  /* 0x00018400ff1a7b82 */ /* 0x000ee20000000800 */
[----:B------:R-:W-:Y:S05]  /*0ef0*/  @!P0 BRA `(.L_x_11) ;  /* 0x0000000000288947 */ /* 0x000fea0003800000 */
[----:B------:R-:W4:Y:S02]  /*0f00*/  LDC R9, c[0x0][0x64c] ;  /* 0x00019300ff097b82 */ /* 0x000f240000000800 */
[----:B----4-:R-:W-:-:S05]  /*0f10*/  IADD3 R9, P0, R24, R9, RZ ;  /* 0x0000000918097210 */ /* 0x010fca0007f1e0ff */
        /* <DEDUP_REMOVED lines=8> */
.L_x_11:
[----:B-1----:R-:W-:Y:S01]  /*0fa0*/  SHF.R.U64 R4, R4, R14, R5 ;  /* 0x0000000e04047219 */ /* 0x002fe20000001205 */
[----:B0-----:R-:W-:Y:S01]  /*0fb0*/  VIADD R6, R15, 0xffffffff ;  /* 0xffffffff0f067836 */ /* 0x001fe20000000000 */
[----:B------:R-:W-:Y:S02]  /*0fc0*/  SHF.L.U32 R0, R25, R12, RZ ;  /* 0x0000000c19007219 */ /* 0x000fe400000006ff */
[----:B------:R-:W-:Y:S01]  /*0fd0*/  LOP3.LUT R5, R27, R10, RZ, 0xc0, !PT ;  /* 0x0000000a1b057212 */ /* 0x000fe200078ec0ff */
[----:B------:R-:W-:Y:S01]  /*0fe0*/  IMAD.MOV R7, RZ, RZ, -R4 ;  /* 0x000000ffff077224 */ /* 0x000fe200078e0a04 */
[----:B------:R-:W-:Y:S02]  /*0ff0*/  SEL R3, R3, R30, !P1 ;  /* 0x0000001e03037207 */ /* 0x000fe40004800000 */
[----:B------:R-:W-:Y:S01]  /*1000*/  LOP3.LUT R6, R13, R6, RZ, 0xc0, !PT ;  /* 0x000000060d067212 */ /* 0x000fe200078ec0ff */
[----:B------:R-:W-:Y:S02]  /*1010*/  IMAD R4, R0, R4, R5 ;  /* 0x0000000400047224 */ /* 0x000fe400078e0205 */
[----:B--2---:R-:W-:-:S02]  /*1020*/  IMAD R0, R7, R22, R24 ;  /* 0x0000001607007224 */ /* 0x004fc400078e0218 */
[----:B---3--:R-:W-:Y:S02]  /*1030*/  IMAD R3, R4, R26, R3 ;  /* 0x0000001a04037224 */ /* 0x008fe400078e0203 */
[----:B------:R-:W-:Y:S02]  /*1040*/  IMAD R154, R0, R15, R6 ;  /* 0x0000000f009a7224 */ /* 0x000fe400078e0206 */
[----:B------:R-:W-:Y:S02]  /*1050*/  IMAD.MOV.U32 R4, RZ, RZ, 0x1 ;  /* 0x00000001ff047424 */ /* 0x000fe400078e00ff */
[----:B------:R-:W-:Y:S01]  /*1060*/  IMAD.MOV.U32 R22, RZ, RZ, R28 ;  /* 0x000000ffff167224 */ /* 0x000fe200078e001c */
[----:B------:R-:W-:Y:S02]  /*1070*/  SEL R153, R154, R3, !P1 ;  /* 0x000000039a997207 */ /* 0x000fe40004800000 */
[----:B------:R-:W-:Y:S02]  /*1080*/  PRMT R0, R4, 0x7610, R0 ;  /* 0x0000761004007816 */ /* 0x000fe40000000000 */
[----:B------:R-:W-:-:S07]  /*1090*/  SEL R154, R3, R154, !P1 ;  /* 0x0000009a039a7207 */ /* 0x000fce0004800000 */
.L_x_9:
[----:B------:R-:W-:-:S08]  /*10a0*/  NOP ;  /* 0x0000000000007918 */ /* 0x000fd00000000000 */
[----:B------:R-:W0:Y:S02]  /*10b0*/  USETMAXREG.TRY_ALLOC.CTAPOOL UP0, 0xe8 ;  /* 0x000000e8000079c8 */ /* 0x000e240008000600 */
[----:B0-----:R-:W-:-:S13]  /*10c0*/  PLOP3.LUT P0, PT, PT, PT, UP0, 0x80, 0x0 ;  /* 0x000000000000781c */ /* 0x001fda0003f0f008 */
[----:B------:R-:W-:Y:S05]  /*10d0*/  @!P0 BRA `(.L_x_9) ;  /* 0xfffffffc00f08947 */ /* 0x000fea000383ffff */
[----:B------:R-:W-:Y:S01]  /*10e0*/  ULDC.64 UR4, c[0x0][0x598] ;  /* 0x0001660000047ab9 */ /* 0x000fe20000000a00 */
[----:B------:R-:W-:Y:S01]  /*10f0*/  ULDC.64 UR36, c[0x0][0x208] ;  /* 0x0000820000247ab9 */ /* 0x000fe20000000a00 */
[----:B------:R-:W-:-:S04]  /*1100*/  ISETP.NE.U32.AND P0, PT, RZ, UR4, PT ;  /* 0x00000004ff007c0c */ /* 0x000fc8000bf05070 */
[----:B------:R-:W-:-:S13]  /*1110*/  ISETP.NE.AND.EX P0, PT, RZ, UR5, PT, P0 ;  /* 0x00000005ff007c0c */ /* 0x000fda000bf05300 */
[----:B------:R-:W-:Y:S05]  /*1120*/  @!P0 BRA `(.L_x_12) ;  /* 0x00000000001c8947 */ /* 0x000fea0003800000 */
[----:B------:R-:W0:Y:S02]  /*1130*/  LDC.64 R4, c[0x0][0x598] ;  /* 0x00016600ff047b82 */ /* 0x000e240000000a00 */
[----:B0-----:R-:W2:Y:S02]  /*1140*/  LDG.E.64 R4, desc[UR36][R4.64] ;  /* 0x0000002404047981 */ /* 0x001ea4000c1e1b00 */
[----:B--2---:R-:W-:-:S04]  /*1150*/  ISETP.NE.U32.AND P0, PT, R4, RZ, PT ;  /* 0x000000ff0400720c */ /* 0x004fc80003f05070 */
[----:B------:R-:W-:-:S13]  /*1160*/  ISETP.NE.AND.EX P0, PT, R5, RZ, PT, P0 ;  /* 0x000000ff0500720c */ /* 0x000fda0003f05300 */
[----:B------:R-:W-:Y:S05]  /*1170*/  @!P0 BRA `(.L_x_12) ;  /* 0x0000000000088947 */ /* 0x000fea0003800000 */
[----:B------:R0:W5:Y:S01]  /*1180*/  LD.E R155, desc[UR36][R4.64] ;  /* 0x00000024049b7980 */ /* 0x000162000c101900 */
[----:B------:R-:W-:Y:S05]  /*1190*/  BRA `(.L_x_13) ;  /* 0x0000000000247947 */ /* 0x000fea0003800000 */
.L_x_12:
[----:B------:R-:W-:Y:S02]  /*11a0*/  ULDC.64 UR4, c[0x0][0x588] ;  /* 0x0001620000047ab9 */ /* 0x000fe40000000a00 */
[----:B------:R-:W-:-:S04]  /*11b0*/  ISETP.NE.U32.AND P0, PT, RZ, UR4, PT ;  /* 0x00000004ff007c0c */ /* 0x000fc8000bf05070 */
[----:B------:R-:W-:-:S13]  /*11c0*/  ISETP.NE.AND.EX P0, PT, RZ, UR5, PT, P0 ;  /* 0x00000005ff007c0c */ /* 0x000fda000bf05300 */
[----:B------:R-:W-:Y:S05]  /*11d0*/  @!P0 BRA `(.L_x_14) ;  /* 0x00000000000c8947 */ /* 0x000fea0003800000 */
[----:B------:R-:W0:Y:S02]  /*11e0*/  LDC.64 R4, c[0x0][0x588] ;  /* 0x00016200ff047b82 */ /* 0x000e240000000a00 */
[----:B0-----:R1:W5:Y:S01]  /*11f0*/  LDG.E R155, desc[UR36][R4.64] ;  /* 0x00000024049b7981 */ /* 0x001362000c1e1900 */
[----:B------:R-:W-:Y:S05]  /*1200*/  BRA `(.L_x_13) ;  /* 0x0000000000087947 */ /* 0x000fea0003800000 */
.L_x_14:
[----:B------:R-:W-:Y:S02]  /*1210*/  ULDC UR4, c[0x0][0x580] ;  /* 0x0001600000047ab9 */ /* 0x000fe40000000800 */
[----:B------:R-:W-:-:S07]  /*1220*/  IMAD.U32 R155, RZ, RZ, UR4 ;  /* 0x00000004ff9b7e24 */ /* 0x000fce000f8e00ff */
.L_x_13:
[----:B------:R-:W-:Y:S02]  /*1230*/  ULDC.64 UR4, c[0x0][0x5a0] ;  /* 0x0001680000047ab9 */ /* 0x000fe40000000a00 */
[----:B------:R-:W-:-:S04]  /*1240*/  ISETP.NE.U32.AND P0, PT, RZ, UR4, PT ;  /* 0x00000004ff007c0c */ /* 0x000fc8000bf05070 */
[----:B------:R-:W-:-:S13]  /*1250*/  ISETP.NE.AND.EX P0, PT, RZ, UR5, PT, P0 ;  /* 0x00000005ff007c0c */ /* 0x000fda000bf05300 */
[----:B------:R-:W-:Y:S05]  /*1260*/  @!P0 BRA `(.L_x_15) ;  /* 0x00000000001c8947 */ /* 0x000fea0003800000 */
[----:B01----:R-:W0:Y:S02]  /*1270*/  LDC.64 R4, c[0x0][0x5a0] ;  /* 0x00016800ff047b82 */ /* 0x003e240000000a00 */
[----:B0-----:R-:W2:Y:S02]  /*1280*/  LDG.E.64 R4, desc[UR36][R4.64] ;  /* 0x0000002404047981 */ /* 0x001ea4000c1e1b00 */
[----:B--2---:R-:W-:-:S04]  /*1290*/  ISETP.NE.U32.AND P0, PT, R4, RZ, PT ;  /* 0x000000ff0400720c */ /* 0x004fc80003f05070 */
[----:B------:R-:W-:-:S13]  /*12a0*/  ISETP.NE.AND.EX P0, PT, R5, RZ, PT, P0 ;  /* 0x000000ff0500720c */ /* 0x000fda0003f05300 */
[----:B------:R-:W-:Y:S05]  /*12b0*/  @!P0 BRA `(.L_x_15) ;  /* 0x0000000000088947 */ /* 0x000fea0003800000 */
[----:B------:R0:W5:Y:S01]  /*12c0*/  LD.E R156, desc[UR36][R4.64] ;  /* 0x00000024049c7980 */ /* 0x000162000c101900 */
[----:B------:R-:W-:Y:S05]  /*12d0*/  BRA `(.L_x_16) ;  /* 0x0000000000247947 */ /* 0x000fea0003800000 */
.L_x_15:
[----:B------:R-:W-:Y:S02]  /*12e0*/  ULDC.64 UR4, c[0x0][0x590] ;  /* 0x0001640000047ab9 */ /* 0x000fe40000000a00 */
[----:B------:R-:W-:-:S04]  /*12f0*/  ISETP.NE.U32.AND P0, PT, RZ, UR4, PT ;  /* 0x00000004ff007c0c */ /* 0x000fc8000bf05070 */
[----:B------:R-:W-:-:S13]  /*1300*/  ISETP.NE.AND.EX P0, PT, RZ, UR5, PT, P0 ;  /* 0x00000005ff007c0c */ /* 0x000fda000bf05300 */
[----:B------:R-:W-:Y:S05]  /*1310*/  @!P0 BRA `(.L_x_17) ;  /* 0x00000000000c8947 */ /* 0x000fea0003800000 */
[----:B------:R-:W2:Y:S02]  /*1320*/  LDC.64 R156, c[0x0][0x590] ;  /* 0x00016400ff9c7b82 */ /* 0x000ea40000000a00 */
[----:B--2---:R2:W5:Y:S01]  /*1330*/  LDG.E R156, desc[UR36][R156.64] ;  /* 0x000000249c9c7981 */ /* 0x004562000c1e1900 */
[----:B------:R-:W-:Y:S05]  /*1340*/  BRA `(.L_x_16) ;  /* 0x0000000000087947 */ /* 0x000fea0003800000 */
.L_x_17:
[----:B------:R-:W-:Y:S02]  /*1350*/  ULDC UR4, c[0x0][0x584] ;  /* 0x0001610000047ab9 */ /* 0x000fe40000000800 */
[----:B------:R-:W-:-:S07]  /*1360*/  IMAD.U32 R156, RZ, RZ, UR4 ;  /* 0x00000004ff9c7e24 */ /* 0x000fce000f8e00ff */
.L_x_16:
[----:B------:R-:W-:-:S13]  /*1370*/  LOP3.LUT P0, RZ, R0, 0xff, RZ, 0xc0, !PT ;  /* 0x000000ff00ff7812 */ /* 0x000fda000780c0ff */
[----:B------:R-:W-:Y:S05]  /*1380*/  @!P0 EXIT ;  /* 0x000000000000894d */ /* 0x000fea0003800000 */
[----:B------:R-:W-:Y:S01]  /*1390*/  ULDC UR4, c[0x0][0x28c] ;  /* 0x0000a30000047ab9 */ /* 0x000fe20000000800 */
[----:B------:R-:W-:Y:S01]  /*13a0*/  UMOV UR38, URZ ;  /* 0x0000003f00267c82 */ /* 0x000fe20008000000 */
[----:B------:R-:W-:Y:S01]  /*13b0*/  UIADD3 UR4, UR4, 0x1f, URZ ;  /* 0x0000001f04047890 */ /* 0x000fe2000fffe03f */
[----:B------:R-:W-:-:S03]  /*13c0*/  UMOV UR39, URZ ;  /* 0x0000003f00277c82 */ /* 0x000fc60008000000 */
[----:B------:R-:W-:-:S04]  /*13d0*/  USHF.R.S32.HI UR5, URZ, 0x1f, UR4 ;  /* 0x0000001f3f057899 */ /* 0x000fc80008011404 */
[----:B------:R-:W-:-:S04]  /*13e0*/  ULEA.HI UR5, UR5, UR4, URZ, 0x5 ;  /* 0x0000000405057291 */ /* 0x000fc8000f8f283f */
[----:B------:R-:W-:-:S12]  /*13f0*/  USHF.R.S32.HI UR40, URZ, 0x5, UR5 ;  /* 0x000000053f287899 */ /* 0x000fd80008011405 */
.L_x_297:
[----:B------:R-:W-:Y:S01]  /*1400*/  LOP3.LUT R0, R18, 0x80, RZ, 0xc0, !PT ;  /* 0x0000008012007812 */ /* 0x000fe200078ec0ff */
[----:B------:R-:W3:Y:S01]  /*1410*/  S2UR UR7, SR_CgaCtaId ;  /* 0x00000000000779c3 */ /* 0x000ee20000008800 */
[----:B------:R-:W-:Y:S02]  /*1420*/  UMOV UR6, 0x400 ;  /* 0x0000040000067882 */ /* 0x000fe40000000000 */
[----:B------:R-:W-:-:S06]  /*1430*/  SHF.R.U32.HI R0, RZ, 0x7, R0 ;  /* 0x00000007ff007819 */ /* 0x000fcc0000011600 */
[----:B----4-:R-:W4:Y:S01]  /*1440*/  SHFL.IDX PT, R0, R0, RZ, 0x1f ;  /* 0x00001fff00007589 */ /* 0x010f2200000e0000 */
[----:B---3--:R-:W-:Y:S01]  /*1450*/  ULEA UR6, UR7, UR6, 0x18 ;  /* 0x0000000607067291 */ /* 0x008fe2000f8ec03f */
[----:B----4-:R-:W-:-:S13]  /*1460*/  R2UR UR4, R0 ;  /* 0x00000000000472ca */ /* 0x010fda00000e0000 */
[----:B------:R-:W-:-:S04]  /*1470*/  ULEA.HI UR5, UR4, UR4, URZ, 0x1 ;  /* 0x0000000404057291 */ /* 0x000fc8000f8f083f */
[----:B------:R-:W-:-:S04]  /*1480*/  ULOP3.LUT UR5, UR5, 0x1ffffe, URZ, 0xc0, !UPT ;  /* 0x001ffffe05057892 */ /* 0x000fc8000f8ec03f */
[----:B------:R-:W-:-:S03]  /*1490*/  UIADD3 UR5, UR4, -UR5, URZ ;  /* 0x8000000504057290 */ /* 0x000fc6000fffe03f */
[----:B------:R-:W-:Y:S01]  /*14a0*/  ULDC UR4, c[0x0][0x28c] ;  /* 0x0000a30000047ab9 */ /* 0x000fe20000000800 */
[----:B------:R-:W-:Y:S01]  /*14b0*/  ULEA UR5, UR5, UR6, 0xb ;  /* 0x0000000605057291 */ /* 0x000fe2000f8e583f */
[----:B------:R-:W-:-:S03]  /*14c0*/  ISETP.LT.AND P0, PT, RZ, UR4, PT ;  /* 0x00000004ff007c0c */ /* 0x000fc6000bf01270 */
[----:B------:R-:W-:-:S04]  /*14d0*/  UIADD3 UR5, UR5, 0x200, URZ ;  /* 0x0000020005057890 */ /* 0x000fc8000fffe03f */
[----:B------:R-:W-:-:S04]  /*14e0*/  USHF.R.U32.HI UR5, URZ, 0x4, UR5 ;  /* 0x000000043f057899 */ /* 0x000fc80008011605 */
[----:B------:R-:W-:-:S04]  /*14f0*/  ULOP3.LUT UR5, UR5, 0x3fff, URZ, 0xc0, !UPT ;  /* 0x00003fff05057892 */ /* 0x000fc8000f8ec03f */
[----:B------:R-:W-:Y:S01]  /*1500*/  ULOP3.LUT UR41, UR5, 0x10000, URZ, 0xfc, !UPT ;  /* 0x0001000005297892 */ /* 0x000fe2000f8efc3f */
[----:B01----:R-:W-:Y:S11]  /*1510*/  @P0 BRA `(.L_x_18) ;  /* 0x0000000000400947 */ /* 0x003ff60003800000 */
[----:B------:R-:W-:Y:S01]  /*1520*/  MOV R0, 0x0 ;  /* 0x0000000000007802 */ /* 0x000fe20000000f00 */
[----:B------:R-:W-:Y:S01]  /*1530*/  ULDC.64 UR4, c[0x4][0x68] ;  /* 0x01001a0000047ab9 */ /* 0x000fe20000000a00 */
[----:B------:R-:W-:Y:S01]  /*1540*/  ULDC.64 UR6, c[0x4][0x8] ;  /* 0x0100020000067ab9 */ /* 0x000fe20000000a00 */
[----:B01----:R-:W-:Y:S01]  /*1550*/  IMAD.U32 R4, RZ, RZ, UR4 ;  /* 0x00000004ff047e24 */ /* 0x003fe2000f8e00ff */
[----:B------:R0:W1:Y:S01]  /*1560*/  LDC.64 R14, c[0x4][R0] ;  /* 0x01000000000e7b82 */ /* 0x0000620000000a00 */
[----:B------:R-:W-:Y:S01]  /*1570*/  IMAD.U32 R5, RZ, RZ, UR5 ;  /* 0x00000005ff057e24 */ /* 0x000fe2000f8e00ff */
[----:B------:R-:W-:Y:S01]  /*1580*/  ULDC.64 UR4, c[0x4][0x70] ;  /* 0x01001c0000047ab9 */ /* 0x000fe20000000a00 */
[----:B------:R-:W-:Y:S02]  /*1590*/  IMAD.U32 R10, RZ, RZ, UR6 ;  /* 0x00000006ff0a7e24 */ /* 0x000fe4000f8e00ff */
[----:B------:R-:W-:Y:S02]  /*15a0*/  IMAD.U32 R6, RZ, RZ, UR4 ;  /* 0x00000004ff067e24 */ /* 0x000fe4000f8e00ff */
[----:B------:R-:W-:-:S02]  /*15b0*/  IMAD.U32 R7, RZ, RZ, UR5 ;  /* 0x00000005ff077e24 */ /* 0x000fc4000f8e00ff */
[----:B------:R-:W-:Y:S02]  /*15c0*/  IMAD.U32 R11, RZ, RZ, UR7 ;  /* 0x00000007ff0b7e24 */ /* 0x000fe4000f8e00ff */
[----:B------:R-:W-:Y:S02]  /*15d0*/  IMAD.MOV.U32 R8, RZ, RZ, 0x1e1 ;  /* 0x000001e1ff087424 */ /* 0x000fe400078e00ff */
[----:B------:R-:W-:Y:S02]  /*15e0*/  IMAD.MOV.U32 R12, RZ, RZ, 0x1 ;  /* 0x00000001ff0c7424 */ /* 0x000fe400078e00ff */
[----:B0-----:R-:W-:-:S07]  /*15f0*/  IMAD.MOV.U32 R13, RZ, RZ, RZ ;  /* 0x000000ffff0d7224 */ /* 0x001fce00078e00ff */
[----:B------:R-:W-:-:S07]  /*1600*/  LEPC R20, `(.L_x_18) ;  /* 0x000000001014794e */ /* 0x000fce0000000000 */
[----:B-12--5:R-:W-:Y:S05]  /*1610*/  CALL.ABS.NOINC R14 ;  /* 0x000000000e007343 */ /* 0x026fea0003c00000 */
.L_x_18:
[----:B------:R-:W-:-:S04]  /*1620*/  LOP3.LUT R0, R19, 0x1, RZ, 0xfc, !PT ;  /* 0x0000000113007812 */ /* 0x000fc800078efcff */
[----:B------:R-:W-:-:S13]  /*1630*/  ISETP.NE.AND P0, PT, R0, 0x3, PT ;  /* 0x000000030000780c */ /* 0x000fda0003f05270 */
[----:B------:R-:W-:Y:S05]  /*1640*/  @!P0 BRA `(.L_x_19) ;  /* 0x0000000000048947 */ /* 0x000fea0003800000 */
[----:B------:R-:W-:Y:S01]  /*1650*/  BPT.TRAP 0x1 ;  /* 0x000000040000795c */ /* 0x000fe20000300000 */
.L_x_19:
[----:B------:R-:W3:Y:S01]  /*1660*/  S2UR UR5, SR_CgaCtaId ;  /* 0x00000000000579c3 */ /* 0x000ee20000008800 */
[----:B------:R-:W-:Y:S01]  /*1670*/  UMOV UR4, 0x400 ;  /* 0x0000040000047882 */ /* 0x000fe20000000000 */
[----:B------:R-:W-:Y:S02]  /*1680*/  IMAD.U32 R0, RZ, RZ, UR38 ;  /* 0x00000026ff007e24 */ /* 0x000fe4000f8e00ff */
[----:B------:R-:W-:-:S03]  /*1690*/  IMAD.U32 R3, RZ, RZ, UR39 ;  /* 0x00000027ff037e24 */ /* 0x000fc6000f8e00ff */
[----:B------:R-:W-:Y:S01]  /*16a0*/  SHF.L.U32 R0, R0, 0x1f, RZ ;  /* 0x0000001f00007819 */ /* 0x000fe200000006ff */
[----:B---3--:R-:W-:-:S06]  /*16b0*/  ULEA UR4, UR5, UR4, 0x18 ;  /* 0x0000000405047291 */ /* 0x008fcc000f8ec03f */
[----:B------:R-:W-:-:S04]  /*16c0*/  IMAD.U32 R6, RZ, RZ, UR4 ;  /* 0x00000004ff067e24 */ /* 0x000fc8000f8e00ff */
[----:B------:R-:W-:-:S04]  /*16d0*/  IMAD R3, R3, 0x8, R6 ;  /* 0x0000000803037824 */ /* 0x000fc800078e0206 */
[----:B------:R3:W4:Y:S01]  /*16e0*/  SYNCS.PHASECHK.TRANS64.TRYWAIT P1, [R3+URZ], R0 ;  /* 0x00000000030075a7 */ /* 0x000722000802017f */
[----:B------:R-:W-:Y:S05]  /*16f0*/  @!P0 BRA `(.L_x_20) ;  /* 0x0000000000048947 */ /* 0x000fea0003800000 */
[----:B------:R-:W-:Y:S01]  /*1700*/  BPT.TRAP 0x1 ;  /* 0x000000040000795c */ /* 0x000fe20000300000 */
.L_x_20:
[----:B----4-:R-:W-:Y:S05]  /*1710*/  @P1 BRA `(.L_x_21) ;  /* 0x0000000000081947 */ /* 0x010fea0003800000 */
[----:B------:R-:W4:Y:S02]  /*1720*/  SYNCS.PHASECHK.TRANS64.TRYWAIT P1, [R3+URZ], R0 ;  /* 0x00000000030075a7 */ /* 0x000f24000802017f */
[----:B----4-:R-:W-:Y:S05]  /*1730*/  @!P1 BRA `(.L_x_22) ;  /* 0x0000009000489947 */ /* 0x010fea0003800000 */
.L_x_21:
[----:B------:R-:W-:-:S04]  /*1740*/  UISETP.LT.AND UP0, UPT, UR40, 0x1, UPT ;  /* 0x000000012800788c */ /* 0x000fc8000bf01270 */
[----:B------:R-:W-:-:S06]  /*1750*/  USEL UR4, UR40, 0x1, UP0 ;  /* 0x0000000128047887 */ /* 0x000fcc0008000000 */
[----:B---34-:R-:W-:Y:S01]  /*1760*/  IMAD.U32 R0, RZ, RZ, UR4 ;  /* 0x00000004ff007e24 */ /* 0x018fe2000f8e00ff */
[----:B------:R-:W-:Y:S05]  /*1770*/  WARPSYNC.ALL ;  /* 0x0000000000007948 */ /* 0x000fea0003800000 */
[----:B------:R-:W-:-:S04]  /*1780*/  IADD3 R0, -R0, UR40, RZ ;  /* 0x0000002800007c10 */ /* 0x000fc8000fffe1ff */
[----:B------:R-:W-:Y:S02]  /*1790*/  ISETP.GE.AND P1, PT, R0, 0x1, PT ;  /* 0x000000010000780c */ /* 0x000fe40003f26270 */
[----:B------:R-:W-:Y:S01]  /*17a0*/  R2UR UR4, R6 ;  /* 0x00000000060472ca */ /* 0x000fe200000e0000 */
[----:B------:R-:W-:Y:S01]  /*17b0*/  WARPGROUP.ARRIVE ;  /* 0x00000000000079c5 */ /* 0x000fe20000000000 */
[----:B------:R-:W-:Y:S01]  /*17c0*/  UMOV UR5, 0xc0000010 ;  /* 0xc000001000057882 */ /* 0x000fe20000000000 */
[----:B------:R-:W-:-:S10]  /*17d0*/  UMOV UR7, 0xc0000010 ;  /* 0xc000001000077882 */ /* 0x000fd40000000000 */
[----:B------:R-:W-:-:S04]  /*17e0*/  UIADD3 UR4, UR4, 0x24200, URZ ;  /* 0x0002420004047890 */ /* 0x000fc8000fffe03f */
[----:B------:R-:W-:-:S04]  /*17f0*/  USHF.R.U32.HI UR4, URZ, 0x4, UR4 ;  /* 0x000000043f047899 */ /* 0x000fc80008011604 */
[----:B------:R-:W-:-:S04]  /*1800*/  ULOP3.LUT UR4, UR4, 0x3fff, URZ, 0xc0, !UPT ;  /* 0x00003fff04047892 */ /* 0x000fc8000f8ec03f */
[----:B------:R-:W-:Y:S02]  /*1810*/  ULOP3.LUT UR9, UR4, 0x10000, URZ, 0xfc, !UPT ;  /* 0x0001000004097892 */ /* 0x000fe4000f8efc3f */
[----:B------:R-:W-:Y:S02]  /*1820*/  ULEA UR4, UR39, UR41, 0x9 ;  /* 0x0000002927047291 */ /* 0x000fe4000f8e483f */
[----:B------:R-:W-:-:S09]  /*1830*/  ULEA UR6, UR39, UR9, 0x8 ;  /* 0x0000000927067291 */ /* 0x000fd2000f8e403f */
[----:B------:R-:W-:Y:S01]  /*1840*/  IGMMA.64x128x32.S8.S8 R88, gdesc[UR4], RZ, !UPT, gsb0 ;  /* 0x03600000045879f1 */ /* 0x000fe2000c0410ff */
[----:B------:R-:W-:Y:S01]  /*1850*/  UIADD3 UR4, UR4, 0x100, URZ ;  /* 0x0000010004047890 */ /* 0x000fe2000fffe03f */
[----:B------:R-:W-:Y:S01]  /*1860*/  UMOV UR5, 0xc0000010 ;  /* 0xc000001000057882 */ /* 0x000fe20000000000 */
[----:B------:R-:W-:Y:S02]  /*1870*/  WARPGROUP.DEPBAR.LE gsb0, 0x0 ;  /* 0x00008000000079c5 */ /* 0x000fe40000010000 */
[----:B------:R-:W-:-:S06]  /*1880*/  WARPGROUP.ARRIVE ;  /* 0x00000000000079c5 */ /* 0x000fcc0000000000 */
[----:B------:R-:W-:Y:S03]  /*1890*/  IGMMA.64x128x32.S8.S8 R24, gdesc[UR4], RZ, !UPT, gsb0 ;  /* 0x03600000041879f1 */ /* 0x000fe6000c0410ff */
[----:B------:R-:W-:Y:S02]  /*18a0*/  WARPGROUP.DEPBAR.LE gsb0, 0x0 ;  /* 0x00008000000079c5 */ /* 0x000fe40000010000 */
[----:B------:R-:W-:Y:S05]  /*18b0*/  @!P1 BRA `(.L_x_23) ;  /* 0x0000000000dc9947 */ /* 0x000fea0003800000 */
[----:B------:R-:W-:Y:S02]  /*18c0*/  UIADD3 UR4, UR39, 0x1, URZ ;  /* 0x0000000127047890 */ /* 0x000fe4000fffe03f */
[----:B------:R-:W-:Y:S02]  /*18d0*/  IMAD.U32 R3, RZ, RZ, UR39 ;  /* 0x00000027ff037e24 */ /* 0x000fe4000f8e00ff */
[----:B------:R-:W-:-:S04]  /*18e0*/  UISETP.NE.AND UP0, UPT, UR4, 0x12, UPT ;  /* 0x000000120400788c */ /* 0x000fc8000bf05270 */
[----:B------:R-:W-:Y:S02]  /*18f0*/  USEL UR5, URZ, 0x1, UP0 ;  /* 0x000000013f057887 */ /* 0x000fe40008000000 */
[----:B------:R-:W-:Y:S02]  /*1900*/  USEL UR8, UR4, URZ, UP0 ;  /* 0x0000003f04087287 */ /* 0x000fe40008000000 */
[----:B------:R-:W-:-:S06]  /*1910*/  ULOP3.LUT UR5, UR38, UR5, URZ, 0x3c, !UPT ;  /* 0x0000000526057292 */ /* 0x000fcc000f8e3c3f */
[----:B------:R-:W-:-:S07]  /*1920*/  IMAD.U32 R7, RZ, RZ, UR5 ;  /* 0x00000005ff077e24 */ /* 0x000fce000f8e00ff */
.L_x_30:
[----:B------:R-:W-:Y:S05]  /*1930*/  @!P0 BRA `(.L_x_24) ;  /* 0x0000000000048947 */ /* 0x000fea0003800000 */
[----:B------:R-:W-:Y:S01]  /*1940*/  BPT.TRAP 0x1 ;  /* 0x000000040000795c */ /* 0x000fe20000300000 */
.L_x_24:
[----:B------:R-:W3:Y:S01]  /*1950*/  S2UR UR5, SR_CgaCtaId ;  /* 0x00000000000579c3 */ /* 0x000ee20000008800 */
[----:B------:R-:W-:Y:S01]  /*1960*/  UMOV UR4, 0x400 ;  /* 0x0000040000047882 */ /* 0x000fe20000000000 */
[----:B01----:R-:W-:Y:S01]  /*1970*/  IMAD.U32 R5, RZ, RZ, UR8 ;  /* 0x00000008ff057e24 */ /* 0x003fe2000f8e00ff */
[----:B------:R-:W-:Y:S01]  /*1980*/  SHF.L.U32 R4, R7, 0x1f, RZ ;  /* 0x0000001f07047819 */ /* 0x000fe200000006ff */
[----:B---3--:R-:W-:-:S06]  /*1990*/  ULEA UR4, UR5, UR4, 0x18 ;  /* 0x0000000405047291 */ /* 0x008fcc000f8ec03f */
[----:B------:R-:W-:-:S04]  /*19a0*/  IMAD.U32 R6, RZ, RZ, UR4 ;  /* 0x00000004ff067e24 */ /* 0x000fc8000f8e00ff */
[----:B------:R-:W-:-:S04]  /*19b0*/  IMAD R5, R5, 0x8, R6 ;  /* 0x0000000805057824 */ /* 0x000fc800078e0206 */
[----:B------:R0:W1:Y:S01]  /*19c0*/  SYNCS.PHASECHK.TRANS64.TRYWAIT P1, [R5+URZ], R4 ;  /* 0x00000004050075a7 */ /* 0x000062000802017f */
[----:B------:R-:W-:Y:S05]  /*19d0*/  @!P0 BRA `(.L_x_25) ;  /* 0x0000000000048947 */ /* 0x000fea0003800000 */
[----:B------:R-:W-:Y:S01]  /*19e0*/  BPT.TRAP 0x1 ;  /* 0x000000040000795c */ /* 0x000fe20000300000 */
.L_x_25:
[----:B-1----:R-:W-:Y:S05]  /*19f0*/  @P1 BRA `(.L_x_26) ;  /* 0x0000000000081947 */ /* 0x002fea0003800000 */
[----:B------:R-:W1:Y:S02]  /*1a00*/  SYNCS.PHASECHK.TRANS64.TRYWAIT P1, [R5+URZ], R4 ;  /* 0x00000004050075a7 */ /* 0x000e64000802017f */
[----:B-1----:R-:W-:Y:S05]  /*1a10*/  @!P1 BRA `(.L_x_27) ;  /* 0x0000008c00a49947 */ /* 0x002fea0003800000 */
.L_x_26:
[----:B------:R-:W-:Y:S01]  /*1a20*/  ULEA UR4, UR8, UR41, 0x9 ;  /* 0x0000002908047291 */ /* 0x000fe2000f8e483f */
[----:B------:R-:W-:Y:S01]  /*1a30*/  WARPGROUP.ARRIVE ;  /* 0x00000000000079c5 */ /* 0x000fe20000000000 */
[----:B------:R-:W-:Y:S01]  /*1a40*/  ULEA UR6, UR8, UR9, 0x8 ;  /* 0x0000000908067291 */ /* 0x000fe2000f8e403f */
[----:B------:R-:W-:Y:S01]  /*1a50*/  UMOV UR5, 0xc0000010 ;  /* 0xc000001000057882 */ /* 0x000fe20000000000 */
[----:B------:R-:W-:-:S07]  /*1a60*/  UMOV UR7, 0xc0000010 ;  /* 0xc000001000077882 */ /* 0x000fce0000000000 */
[----:B------:R-:W-:Y:S01]  /*1a70*/  IGMMA.64x128x32.S8.S8 R88, gdesc[UR4], R88, gsb0 ;  /* 0x03600000045879f1 */ /* 0x000fe20008041058 */
[----:B------:R-:W-:Y:S01]  /*1a80*/  UIADD3 UR4, UR4, 0x100, URZ ;  /* 0x0000010004047890 */ /* 0x000fe2000fffe03f */
[----:B------:R-:W-:Y:S01]  /*1a90*/  UMOV UR5, 0xc0000010 ;  /* 0xc000001000057882 */ /* 0x000fe20000000000 */
[----:B------:R-:W-:Y:S02]  /*1aa0*/  WARPGROUP.DEPBAR.LE gsb0, 0x0 ;  /* 0x00008000000079c5 */ /* 0x000fe40000010000 */
[----:B------:R-:W-:-:S06]  /*1ab0*/  WARPGROUP.ARRIVE ;  /* 0x00000000000079c5 */ /* 0x000fcc0000000000 */
[----:B------:R-:W-:Y:S03]  /*1ac0*/  IGMMA.64x128x32.S8.S8 R24, gdesc[UR4], R24, gsb0 ;  /* 0x03600000041879f1 */ /* 0x000fe60008041018 */
[----:B------:R-:W-:Y:S02]  /*1ad0*/  WARPGROUP.DEPBAR.LE gsb0, 0x0 ;  /* 0x00008000000079c5 */ /* 0x000fe40000010000 */
[----:B------:R-:W-:Y:S05]  /*1ae0*/  @!P0 BRA `(.L_x_28) ;  /* 0x0000000000048947 */ /* 0x000fea0003800000 */
[----:B------:R-:W-:Y:S01]  /*1af0*/  BPT.TRAP 0x1 ;  /* 0x000000040000795c */ /* 0x000fe20000300000 */
.L_x_28:
[----:B------:R-:W-:-:S13]  /*1b00*/  ISETP.NE.AND P1, PT, R23, RZ, PT ;  /* 0x000000ff1700720c */ /* 0x000fda0003f25270 */
[----:B01----:R-:W-:-:S04]  /*1b10*/  @P1 IMAD R4, R3, 0x8, R6 ;  /* 0x0000000803041824 */ /* 0x003fc800078e0206 */
[----:B------:R-:W-:-:S05]  /*1b20*/  @P1 VIADD R5, R4, 0x90 ;  /* 0x0000009004051836 */ /* 0x000fca0000000000 */
[----:B------:R-:W-:-:S04]  /*1b30*/  @P1 PRMT R5, R152, 0x654, R5 ;  /* 0x0000065498051816 */ /* 0x000fc80000000005 */
[----:B------:R0:W-:Y:S01]  /*1b40*/  @P1 SYNCS.ARRIVE.TRANS64.RED.A1T0 RZ, [R5+URZ], RZ ;  /* 0x000000ff05ff19a7 */ /* 0x0001e2000810043f */
[----:B------:R-:W-:-:S13]  /*1b50*/  ISETP.GT.U32.AND P1, PT, R19, 0x1, PT ;  /* 0x000000011300780c */ /* 0x000fda0003f24070 */
[----:B0-----:R-:W-:Y:S05]  /*1b60*/  @P1 BRA `(.L_x_29) ;  /* 0x0000000000041947 */ /* 0x001fea0003800000 */
[----:B------:R-:W-:Y:S01]  /*1b70*/  BPT.TRAP 0x1 ;  /* 0x000000040000795c */ /* 0x000fe20000300000 */
.L_x_29:
[----:B------:R-:W-:Y:S01]  /*1b80*/  UIADD3 UR8, UR8, 0x1, URZ ;  /* 0x0000000108087890 */ /* 0x000fe2000fffe03f */
[C---:B------:R-:W-:Y:S01]  /*1b90*/  ISETP.GT.AND P2, PT, R0.reuse, 0x1, PT ;  /* 0x000000010000780c */ /* 0x040fe20003f44270 */
[----:B------:R-:W-:Y:S02]  /*1ba0*/  VIADD R3, R3, 0x1 ;  /* 0x0000000103037836 */ /* 0x000fe40000000000 */
[----:B------:R-:W-:Y:S01]  /*1bb0*/  UISETP.NE.AND UP0, UPT, UR8, 0x12, UPT ;  /* 0x000000120800788c */ /* 0x000fe2000bf05270 */
[----:B------:R-:W-:Y:S02]  /*1bc0*/  VIADD R0, R0, 0xffffffff ;  /* 0xffffffff00007836 */ /* 0x000fe40000000000 */
[C---:B------:R-:W-:Y:S01]  /*1bd0*/  ISETP.NE.AND P1, PT, R3.reuse, 0x12, PT ;  /* 0x000000120300780c */ /* 0x040fe20003f25270 */
[----:B------:R-:W-:Y:S02]  /*1be0*/  USEL UR4, URZ, 0x1, UP0 ;  /* 0x000000013f047887 */ /* 0x000fe40008000000 */
[----:B------:R-:W-:Y:S01]  /*1bf0*/  USEL UR8, UR8, URZ, UP0 ;  /* 0x0000003f08087287 */ /* 0x000fe20008000000 */
[----:B------:R-:W-:-:S03]  /*1c00*/  SEL R3, R3, RZ, P1 ;  /* 0x000000ff03037207 */ /* 0x000fc60000800000 */
[----:B------:R-:W-:Y:S01]  /*1c10*/  LOP3.LUT R7, R7, UR4, RZ, 0x3c, !PT ;  /* 0x0000000407077c12 */ /* 0x000fe2000f8e3cff */
[----:B------:R-:W-:Y:S07]  /*1c20*/  @P2 BRA `(.L_x_30) ;  /* 0xfffffffc00402947 */ /* 0x000fee000383ffff */
.L_x_23:
[----:B------:R-:W3:Y:S02]  /*1c30*/  LDC R0, c[0x0][0x28c] ;  /* 0x0000a300ff007b82 */ /* 0x000ee40000000800 */
[----:B---3--:R-:W-:-:S13]  /*1c40*/  ISETP.GE.AND P1, PT, R0, 0x1, PT ;  /* 0x000000010000780c */ /* 0x008fda0003f26270 */
[----:B------:R-:W-:Y:S05]  /*1c50*/  @!P1 BRA `(.L_x_31) ;  /* 0x0000000000509947 */ /* 0x000fea0003800000 */
[----:B------:R-:W-:Y:S05]  /*1c60*/  @!P0 BRA `(.L_x_32) ;  /* 0x0000000000048947 */ /* 0x000fea0003800000 */
[----:B------:R-:W-:Y:S01]  /*1c70*/  BPT.TRAP 0x1 ;  /* 0x000000040000795c */ /* 0x000fe20000300000 */
.L_x_32:
[----:B------:R-:W-:Y:S01]  /*1c80*/  ISETP.NE.AND P0, PT, R23, RZ, PT ;  /* 0x000000ff1700720c */ /* 0x000fe20003f05270 */
[----:B------:R-:W-:Y:S01]  /*1c90*/  BSSY B0, `(.L_x_33) ;  /* 0x000000e000007945 */ /* 0x000fe20003800000 */
[----:B------:R-:W-:-:S11]  /*1ca0*/  ISETP.GT.U32.AND P1, PT, R19, 0x1, PT ;  /* 0x000000011300780c */ /* 0x000fd60003f24070 */
[----:B------:R-:W-:Y:S05]  /*1cb0*/  @!P0 BRA `(.L_x_34) ;  /* 0x00000000002c8947 */ /* 0x000fea0003800000 */
[----:B------:R-:W-:-:S04]  /*1cc0*/  UISETP.LT.AND UP0, UPT, UR40, 0x1, UPT ;  /* 0x000000012800788c */ /* 0x000fc8000bf01270 */
[----:B------:R-:W-:-:S04]  /*1cd0*/  USEL UR6, UR40, 0x1, UP0 ;  /* 0x0000000128067887 */ /* 0x000fc80008000000 */
[----:B------:R-:W-:-:S04]  /*1ce0*/  UIADD3 UR6, UR39, UR40, -UR6 ;  /* 0x0000002827067290 */ /* 0x000fc8000fffe806 */
[----:B------:R-:W-:-:S04]  /*1cf0*/  UIMAD.WIDE.U32 UR4, UR6, 0x38e38e39, URZ ;  /* 0x38e38e39060478a5 */ /* 0x000fc8000f8e003f */
[----:B------:R-:W-:-:S04]  /*1d00*/  USHF.R.U32.HI UR4, URZ, 0x2, UR5 ;  /* 0x000000023f047899 */ /* 0x000fc80008011605 */
[----:B------:R-:W-:-:S06]  /*1d10*/  UIMAD UR6, UR4, -0x12, UR6 ;  /* 0xffffffee040678a4 */ /* 0x000fcc000f8e0206 */
[----:B------:R-:W-:-:S04]  /*1d20*/  IMAD.U32 R3, RZ, RZ, UR6 ;  /* 0x00000006ff037e24 */ /* 0x000fc8000f8e00ff */
[----:B------:R-:W-:-:S04]  /*1d30*/  IMAD R0, R3, 0x8, R6 ;  /* 0x0000000803007824 */ /* 0x000fc800078e0206 */
[----:B------:R-:W-:-:S05]  /*1d40*/  VIADD R3, R0, 0x90 ;  /* 0x0000009000037836 */ /* 0x000fca0000000000 */
[----:B------:R-:W-:-:S04]  /*1d50*/  PRMT R3, R152, 0x654, R3 ;  /* 0x0000065498037816 */ /* 0x000fc80000000003 */
[----:B------:R3:W-:Y:S03]  /*1d60*/  SYNCS.ARRIVE.TRANS64.RED.A1T0 RZ, [R3+URZ], RZ ;  /* 0x000000ff03ff79a7 */ /* 0x0007e6000810043f */
.L_x_34:
[----:B------:R-:W-:Y:S05]  /*1d70*/  BSYNC B0 ;  /* 0x0000000000007941 */ /* 0x000fea0003800000 */
.L_x_33:
[----:B------:R-:W-:Y:S05]  /*1d80*/  @P1 BRA `(.L_x_31) ;  /* 0x0000000000041947 */ /* 0x000fea0003800000 */
[----:B------:R-:W-:Y:S01]  /*1d90*/  BPT.TRAP 0x1 ;  /* 0x000000040000795c */ /* 0x000fe20000300000 */
.L_x_31:
[----:B------:R-:W4:Y:S01]  /*1da0*/  LDC R6, c[0x0][0x288] ;  /* 0x0000a200ff067b82 */ /* 0x000f220000000800 */
[----:B------:R-:W-:Y:S01]  /*1db0*/  IMAD.SHL.U32 R9, R153, 0x80, RZ ;  /* 0x0000008099097824 */ /* 0x000fe200078e00ff */
[--C-:B------:R-:W-:Y:S01]  /*1dc0*/  SHF.R.U32.HI R0, RZ, 0x2, R18.reuse ;  /* 0x00000002ff007819 */ /* 0x100fe20000011612 */
[----:B------:R-:W-:Y:S01]  /*1dd0*/  UIADD3 UR39, UR40, UR39, URZ ;  /* 0x0000002728277290 */ /* 0x000fe2000fffe03f */
[----:B01----:R-:W-:Y:S01]  /*1de0*/  SHF.R.U32.HI R5, RZ, 0x7, R18 ;  /* 0x00000007ff057819 */ /* 0x003fe20000011612 */
[----:B------:R-:W-:Y:S01]  /*1df0*/  IMAD.SHL.U32 R11, R154, 0x100, RZ ;  /* 0x000001009a0b7824 */ /* 0x000fe200078e00ff */
[----:B------:R-:W-:Y:S01]  /*1e00*/  LOP3.LUT R4, R18, 0x60, RZ, 0xc0, !PT ;  /* 0x0000006012047812 */ /* 0x000fe200078ec0ff */
[----:B------:R-:W-:Y:S01]  /*1e10*/  UISETP.GT.U32.AND UP0, UPT, UR39, 0x11, UPT ;  /* 0x000000112700788c */ /* 0x000fe2000bf04070 */
[----:B---3--:R-:W-:Y:S01]  /*1e20*/  LOP3.LUT R3, R0, 0x7, RZ, 0xc0, !PT ;  /* 0x0000000700037812 */ /* 0x008fe200078ec0ff */
[----:B------:R-:W-:Y:S01]  /*1e30*/  IMAD.SHL.U32 R14, R18, 0x2, RZ ;  /* 0x00000002120e7824 */ /* 0x000fe200078e00ff */
[----:B------:R-:W-:Y:S01]  /*1e40*/  LOP3.LUT R0, R5, 0x1, RZ, 0xc0, !PT ;  /* 0x0000000105007812 */ /* 0x000fe200078ec0ff */
[----:B------:R-:W-:Y:S01]  /*1e50*/  ULDC UR7, c[0x0][0x284] ;  /* 0x0000a10000077ab9 */ /* 0x000fe20000000800 */
[----:B------:R-:W-:Y:S01]  /*1e60*/  SHF.R.U32.HI R8, RZ, 0x1, R4 ;  /* 0x00000001ff087819 */ /* 0x000fe20000011604 */
[----:B------:R-:W-:Y:S01]  /*1e70*/  UISETP.LT.U32.AND UP0, UPT, UR40, 0x12, UP0 ;  /* 0x000000122800788c */ /* 0x000fe20008701070 */
[----:B------:R-:W-:Y:S01]  /*1e80*/  SHF.R.S32.HI R162, RZ, 0x1f, R22 ;  /* 0x0000001fffa27819 */ /* 0x000fe20000011416 */
[----:B------:R-:W-:Y:S01]  /*1e90*/  UISETP.GE.U32.AND UP1, UPT, UR40, 0x12, UPT ;  /* 0x000000122800788c */ /* 0x000fe2000bf26070 */
[----:B------:R-:W-:Y:S01]  /*1ea0*/  IMAD.SHL.U32 R10, R0, 0x40, RZ ;  /* 0x00000040000a7824 */ /* 0x000fe200078e00ff */
[----:B------:R-:W-:Y:S01]  /*1eb0*/  IADD3 R5, RZ, -R8, -R3 ;  /* 0x80000008ff057210 */ /* 0x000fe20007ffe803 */
[----:B------:R-:W-:Y:S01]  /*1ec0*/  ULDC.64 UR8, c[0x0][0x5d0] ;  /* 0x0001740000087ab9 */ /* 0x000fe20000000a00 */
[C---:B------:R-:W-:Y:S01]  /*1ed0*/  LOP3.LUT R14, R9.reuse, 0x6, R14, 0xf8, !PT ;  /* 0x00000006090e7812 */ /* 0x040fe200078ef80e */
[----:B------:R-:W-:Y:S01]  /*1ee0*/  UIMAD.WIDE.U32 UR4, UR39, 0x38e38e39, URZ ;  /* 0x38e38e39270478a5 */ /* 0x000fe2000f8e003f */
[----:B------:R-:W-:Y:S01]  /*1ef0*/  LOP3.LUT R4, R18, 0x3, RZ, 0xc0, !PT ;  /* 0x0000000312047812 */ /* 0x000fe200078ec0ff */
[----:B------:R-:W-:Y:S01]  /*1f00*/  USEL UR6, URZ, 0x1, !UP0 ;  /* 0x000000013f067887 */ /* 0x000fe2000c000000 */
[----:B------:R-:W-:Y:S01]  /*1f10*/  IMAD R7, R162, UR8, RZ ;  /* 0x00000008a2077c24 */ /* 0x000fe2000f8e02ff */
[----:B----4-:R-:W-:Y:S01]  /*1f20*/  ISETP.GE.AND P0, PT, R9, R6, PT ;  /* 0x000000060900720c */ /* 0x010fe20003f06270 */
[----:B------:R-:W-:Y:S01]  /*1f30*/  IMAD R0, R0, -0x40, R5 ;  /* 0xffffffc000007824 */ /* 0x000fe200078e0205 */
[----:B------:R-:W-:Y:S01]  /*1f40*/  SHF.R.S32.HI R15, RZ, 0x1f, R14 ;  /* 0x0000001fff0f7819 */ /* 0x000fe2000001140e */
[----:B------:R-:W-:Y:S01]  /*1f50*/  USHF.R.U32.HI UR4, URZ, 0x2, UR5 ;  /* 0x000000023f047899 */ /* 0x000fe20008011605 */
[C---:B------:R-:W-:Y:S01]  /*1f60*/  ISETP.GE.OR P0, PT, R11.reuse, UR7, P0 ;  /* 0x000000070b007c0c */ /* 0x040fe20008706670 */
[----:B------:R-:W-:Y:S01]  /*1f70*/  ULOP3.LUT UR38, UR38, UR6, URZ, 0x3c, !UPT ;  /* 0x0000000626267292 */ /* 0x000fe2000f8e3c3f */
[----:B------:R-:W-:Y:S01]  /*1f80*/  LOP3.LUT R3, R10, 0x40, R3, 0xe2, !PT ;  /* 0x000000400a037812 */ /* 0x000fe200078ee203 */
[----:B------:R-:W-:Y:S01]  /*1f90*/  IMAD R10, R4, -0x2, R6 ;  /* 0xfffffffe040a7824 */ /* 0x000fe200078e0206 */
[----:B------:R-:W-:Y:S01]  /*1fa0*/  UIMAD UR39, UR4, -0x12, UR39 ;  /* 0xffffffee042778a4 */ /* 0x000fe2000f8e0227 */
[----:B------:R-:W-:Y:S01]  /*1fb0*/  IMAD.WIDE R4, R154, 0x100, RZ ;  /* 0x000001009a047825 */ /* 0x000fe200078e02ff */
[----:B------:R-:W-:Y:S01]  /*1fc0*/  @UP1 ULOP3.LUT UR38, UR38, 0x1, UR4, 0x78, !UPT ;  /* 0x0000000126261892 */ /* 0x000fe2000f8e7804 */
[----:B------:R-:W-:-:S02]  /*1fd0*/  IADD3 R0, -R11, UR7, R0 ;  /* 0x000000070b007c10 */ /* 0x000fc4000fffe100 */
[----:B------:R-:W-:Y:S01]  /*1fe0*/  IMAD R13, R22, UR9, R7 ;  /* 0x00000009160d7c24 */ /* 0x000fe2000f8e0207 */
[----:B------:R-:W-:Y:S01]  /*1ff0*/  LOP3.LUT R153, R4, R3, R8, 0xfe, !PT ;  /* 0x0000000304997212 */ /* 0x000fe200078efe08 */
[----:B------:R-:W-:-:S04]  /*2000*/  IMAD.WIDE.U32 R6, R22, UR8, R14 ;  /* 0x0000000816067c25 */ /* 0x000fc8000f8e000e */
[----:B------:R-:W-:Y:S02]  /*2010*/  IMAD.IADD R7, R7, 0x1, R13 ;  /* 0x0000000107077824 */ /* 0x000fe400078e020d */
[----:B------:R-:W-:Y:S02]  /*2020*/  IMAD.IADD R3, R10, 0x1, -R9 ;  /* 0x000000010a037824 */ /* 0x000fe400078e0a09 */
[----:B------:R-:W-:Y:S01]  /*2030*/  IMAD.MOV.U32 R154, RZ, RZ, -0x1 ;  /* 0xffffffffff9a7424 */ /* 0x000fe200078e00ff */
[----:B------:R-:W-:Y:S06]  /*2040*/  @P0 BRA `(.L_x_35) ;  /* 0x0000006000f40947 */ /* 0x000fec0003800000 */
[----:B------:R-:W0:Y:S01]  /*2050*/  LDC.64 R20, c[0x0][0x5c8] ;  /* 0x00017200ff147b82 */ /* 0x000e220000000a00 */
[----:B------:R-:W-:Y:S01]  /*2060*/  ULDC.64 UR4, c[0x0][0x5c0] ;  /* 0x0001700000047ab9 */ /* 0x000fe20000000a00 */
[----:B------:R-:W-:Y:S01]  /*2070*/  BSSY B0, `(.L_x_35) ;  /* 0x000063a000007945 */ /* 0x000fe20003800000 */
[-C--:B0-----:R-:W-:Y:S01]  /*2080*/  IMAD R8, R5, R20.reuse, RZ ;  /* 0x0000001405087224 */ /* 0x081fe200078e02ff */
[----:B------:R-:W-:Y:S01]  /*2090*/  SHF.L.U64.HI R13, R20, 0x3, R21 ;  /* 0x00000003140d7819 */ /* 0x000fe20000010215 */
[----:B------:R-:W-:-:S04]  /*20a0*/  IMAD.WIDE.U32 R6, R153, R20, R6 ;  /* 0x0000001499067225 */ /* 0x000fc800078e0006 */
[----:B------:R-:W-:Y:S01]  /*20b0*/  IMAD R9, R153, R21, R8 ;  /* 0x0000001599097224 */ /* 0x000fe200078e0208 */
[----:B------:R-:W-:Y:S01]  /*20c0*/  IADD3 R160, P0, R6, UR4, RZ ;  /* 0x0000000406a07c10 */ /* 0x000fe2000ff1e0ff */
[C---:B------:R-:W-:Y:S02]  /*20d0*/  IMAD.SHL.U32 R11, R20.reuse, 0x8, RZ ;  /* 0x00000008140b7824 */ /* 0x040fe400078e00ff */
[----:B------:R-:W-:Y:S01]  /*20e0*/  IMAD.IADD R9, R7, 0x1, R9 ;  /* 0x0000000107097824 */ /* 0x000fe200078e0209 */
[-C--:B------:R-:W-:Y:S02]  /*20f0*/  LEA R6, P2, R20, R160.reuse, 0x7 ;  /* 0x000000a014067211 */ /* 0x080fe400078438ff */
[----:B------:R-:W-:Y:S02]  /*2100*/  IADD3 R8, P1, R11, R160, RZ ;  /* 0x000000a00b087210 */ /* 0x000fe40007f3e0ff */
[----:B------:R-:W-:Y:S02]  /*2110*/  IADD3.X R161, R9, UR5, RZ, P0, !PT ;  /* 0x0000000509a17c10 */ /* 0x000fe400087fe4ff */
[----:B-----5:R-:W-:-:S02]  /*2120*/  ISETP.NE.AND P0, PT, R156, RZ, PT ;  /* 0x000000ff9c00720c */ /* 0x020fc40003f05270 */
[----:B------:R-:W-:Y:S01]  /*2130*/  LEA.HI.X R7, R20, R161, R21, 0x7, P2 ;  /* 0x000000a114077211 */ /* 0x000fe200010f3c15 */
[----:B------:R-:W-:Y:S01]  /*2140*/  IMAD.X R9, R13, 0x1, R161, P1 ;  /* 0x000000010d097824 */ /* 0x000fe200008e06a1 */
[----:B------:R-:W-:-:S05]  /*2150*/  IADD3 R10, P2, R11, R6, RZ ;  /* 0x000000060b0a7210 */ /* 0x000fca0007f5e0ff */
[----:B------:R-:W-:-:S04]  /*2160*/  IMAD.X R11, R13, 0x1, R7, P2 ;  /* 0x000000010d0b7824 */ /* 0x000fc800010e0607 */
[----:B------:R-:W-:Y:S05]  /*2170*/  @!P0 BRA `(.L_x_36) ;  /* 0x0000004800948947 */ /* 0x000fea0003800000 */
[----:B------:R-:W0:Y:S01]  /*2180*/  LDC.64 R158, c[0x0][0x5b0] ;  /* 0x00016c00ff9e7b82 */ /* 0x000e220000000a00 */
[----:B------:R-:W-:Y:S01]  /*2190*/  ULDC.64 UR4, c[0x0][0x5b8] ;  /* 0x00016e0000047ab9 */ /* 0x000fe20000000a00 */
[----:B------:R-:W-:Y:S01]  /*21a0*/  ISETP.GE.AND P0, PT, R0, 0x1, PT ;  /* 0x000000010000780c */ /* 0x000fe20003f06270 */
[----:B------:R-:W-:Y:S01]  /*21b0*/  IMAD R21, R162, UR4, RZ ;  /* 0x00000004a2157c24 */ /* 0x000fe2000f8e02ff */
[----:B------:R-:W-:Y:S01]  /*21c0*/  BSSY B1, `(.L_x_37) ;  /* 0x0000010000017945 */ /* 0x000fe20003800000 */
[C---:B------:R-:W-:Y:S01]  /*21d0*/  IMAD.WIDE.U32 R14, R22.reuse, UR4, R14 ;  /* 0x00000004160e7c25 */ /* 0x040fe2000f8e000e */
[----:B------:R-:W-:Y:S02]  /*21e0*/  ISETP.LT.OR P3, PT, R3, 0x1, !P0 ;  /* 0x000000010300780c */ /* 0x000fe40004761670 */
[----:B------:R-:W1:Y:S01]  /*21f0*/  LDC.64 R12, c[0x0][0x5a8] ;  /* 0x00016a00ff0c7b82 */ /* 0x000e620000000a00 */
[----:B------:R-:W-:Y:S02]  /*2200*/  IMAD R21, R22, UR5, R21 ;  /* 0x0000000516157c24 */ /* 0x000fe4000f8e0215 */
[----:B------:R-:W-:-:S02]  /*2210*/  IMAD.MOV.U32 R20, RZ, RZ, R14 ;  /* 0x000000ffff147224 */ /* 0x000fc400078e000e */
[----:B------:R-:W-:Y:S02]  /*2220*/  IMAD.IADD R21, R15, 0x1, R21 ;  /* 0x000000010f157824 */ /* 0x000fe400078e0215 */
[-C--:B0-----:R-:W-:Y:S01]  /*2230*/  IMAD R22, R5, R158.reuse, RZ ;  /* 0x0000009e05167224 */ /* 0x081fe200078e02ff */
[----:B------:R-:W-:Y:S01]  /*2240*/  SHF.L.U64.HI R165, R158, 0x3, R159 ;  /* 0x000000039ea57819 */ /* 0x000fe2000001029f */
[----:B------:R-:W-:-:S04]  /*2250*/  IMAD.WIDE.U32 R162, R153, R158, R20 ;  /* 0x0000009e99a27225 */ /* 0x000fc800078e0014 */
[----:B------:R-:W-:Y:S01]  /*2260*/  IMAD R171, R153, R159, R22 ;  /* 0x0000009f99ab7224 */ /* 0x000fe200078e0216 */
[----:B-1----:R-:W-:Y:S01]  /*2270*/  IADD3 R162, P1, R162, R12, RZ ;  /* 0x0000000ca2a27210 */ /* 0x002fe20007f3e0ff */
[----:B------:R-:W-:-:S03]  /*2280*/  IMAD.SHL.U32 R164, R158, 0x8, RZ ;  /* 0x000000089ea47824 */ /* 0x000fc600078e00ff */
[----:B------:R-:W-:Y:S01]  /*2290*/  IADD3.X R163, R13, R163, R171, P1, !PT ;  /* 0x000000a30da37210 */ /* 0x000fe20000ffe4ab */
[----:B------:R-:W-:Y:S08]  /*22a0*/  @P3 BRA `(.L_x_38) ;  /* 0x0000000000043947 */ /* 0x000ff00003800000 */
[----:B--2---:R0:W5:Y:S02]  /*22b0*/  LDG.E.U8 R157, desc[UR36][R162.64] ;  /* 0x00000024a29d7981 */ /* 0x004164000c1e1100 */
.L_x_38:
[----:B------:R-:W-:Y:S05]  /*22c0*/  BSYNC B1 ;  /* 0x0000000000017941 */ /* 0x000fea0003800000 */
.L_x_37:
[----:B-----5:R-:W-:Y:S01]  /*22d0*/  LOP3.LUT R22, R157, 0xffff, RZ, 0xc0, !PT ;  /* 0x0000ffff9d167812 */ /* 0x020fe200078ec0ff */
[----:B------:R-:W-:Y:S01]  /*22e0*/  IMAD.WIDE.U32 R166, R153, R158, R164 ;  /* 0x0000009e99a67225 */ /* 0x000fe200078e00a4 */
[----:B------:R-:W-:Y:S01]  /*22f0*/  ISETP.LT.OR P4, PT, R3, 0x2, !P0 ;  /* 0x000000020300780c */ /* 0x000fe20004781670 */
[----:B------:R-:W-:Y:S01]  /*2300*/  BSSY B1, `(.L_x_39) ;  /* 0x000000e000017945 */ /* 0x000fe20003800000 */
[----:B------:R-:W-:Y:S01]  /*2310*/  PRMT R169, R22, 0x8880, RZ ;  /* 0x0000888016a97816 */ /* 0x000fe200000000ff */
[----:B------:R-:W-:Y:S01]  /*2320*/  IMAD.IADD R167, R171, 0x1, R167 ;  /* 0x00000001aba77824 */ /* 0x000fe200078e02a7 */
[----:B------:R-:W-:Y:S02]  /*2330*/  IADD3 R166, P2, P5, R14, R12, R166 ;  /* 0x0000000c0ea67210 */ /* 0x000fe40007d5e0a6 */
[----:B------:R-:W-:Y:S01]  /*2340*/  ISETP.GE.AND P1, PT, R0, 0x9, PT ;  /* 0x000000090000780c */ /* 0x000fe20003f26270 */
[----:B------:R-:W-:Y:S01]  /*2350*/  IMAD R22, R169, R156, RZ ;  /* 0x0000009ca9167224 */ /* 0x000fe200078e02ff */
[----:B------:R-:W-:-:S02]  /*2360*/  IADD3.X R167, R21, R13, R167, P2, P5 ;  /* 0x0000000d15a77210 */ /* 0x000fc400017ea4a7 */
[----:B------:R-:W-:Y:S01]  /*2370*/  ISETP.LT.OR P2, PT, R3, 0x1, !P1 ;  /* 0x000000010300780c */ /* 0x000fe20004f41670 */
[----:B------:R-:W-:-:S05]  /*2380*/  @!P3 IMAD R169, R88, R155, R22 ;  /* 0x0000009b58a9b224 */ /* 0x000fca00078e0216 */
[----:B------:R1:W-:Y:S01]  /*2390*/  @!P3 STG.E.U8 desc[UR36][R160.64], R169 ;  /* 0x000000a9a000b986 */ /* 0x0003e2000c101124 */
[----:B------:R-:W-:Y:S06]  /*23a0*/  @P4 BRA `(.L_x_40) ;  /* 0x00000000000c4947 */ /* 0x000fec0003800000 */
[----:B--2---:R-:W1:Y:S02]  /*23b0*/  LDG.E.U8 R157, desc[UR36][R162.64+0x1] ;  /* 0x00000124a29d7981 */ /* 0x004e64000c1e1100 */
[----:B-1----:R-:W-:-:S05]  /*23c0*/  PRMT R169, R157, 0x8880, RZ ;  /* 0x000088809da97816 */ /* 0x002fca00000000ff */
[----:B------:R-:W-:-:S07]  /*23d0*/  IMAD R22, R169, R156, RZ ;  /* 0x0000009ca9167224 */ /* 0x000fce00078e02ff */
.L_x_40:
[----:B------:R-:W-:Y:S05]  /*23e0*/  BSYNC B1 ;  /* 0x0000000000017941 */ /* 0x000fea0003800000 */
.L_x_39:
[----:B------:R-:W-:Y:S01]  /*23f0*/  @!P4 IMAD R89, R89, R155, R22 ;  /* 0x0000009b5959c224 */ /* 0x000fe200078e0216 */
[----:B------:R-:W-:Y:S04]  /*2400*/  BSSY B1, `(.L_x_41) ;  /* 0x0000006000017945 */ /* 0x000fe80003800000 */
[----:B------:R3:W-:Y:S01]  /*2410*/  @!P4 STG.E.U8 desc[UR36][R160.64+0x1], R89 ;  /* 0x00000159a000c986 */ /* 0x0007e2000c101124 */
[----:B------:R-:W-:Y:S05]  /*2420*/  @P2 BRA `(.L_x_42) ;  /* 0x00000000000c2947 */ /* 0x000fea0003800000 */
[----:B--2---:R-:W3:Y:S02]  /*2430*/  LDG.E.U8 R157, desc[UR36][R166.64] ;  /* 0x00000024a69d7981 */ /* 0x004ee4000c1e1100 */
[----:B---3--:R-:W-:-:S05]  /*2440*/  PRMT R89, R157, 0x8880, RZ ;  /* 0x000088809d597816 */ /* 0x008fca00000000ff */
[----:B------:R-:W-:-:S07]  /*2450*/  IMAD R22, R89, R156, RZ ;  /* 0x0000009c59167224 */ /* 0x000fce00078e02ff */
.L_x_42:
[----:B------:R-:W-:Y:S05]  /*2460*/  BSYNC B1 ;  /* 0x0000000000017941 */ /* 0x000fea0003800000 */
.L_x_41:
[C---:B------:R-:W-:Y:S01]  /*2470*/  ISETP.LT.OR P4, PT, R3.reuse, 0x2, !P1 ;  /* 0x000000020300780c */ /* 0x040fe20004f81670 */
[----:B---3--:R-:W-:Y:S01]  /*2480*/  @!P2 IMAD R89, R90, R155, R22 ;  /* 0x0000009b5a59a224 */ /* 0x008fe200078e0216 */
[----:B------:R-:W-:Y:S01]  /*2490*/  BSSY B1, `(.L_x_43) ;  /* 0x0000009000017945 */ /* 0x000fe20003800000 */
[C---:B------:R-:W-:Y:S02]  /*24a0*/  ISETP.LT.OR P3, PT, R3.reuse, 0x9, !P0 ;  /* 0x000000090300780c */ /* 0x040fe40004761670 */
[C---:B------:R-:W-:Y:S01]  /*24b0*/  ISETP.LT.OR P5, PT, R3.reuse, 0xa, !P0 ;  /* 0x0000000a0300780c */ /* 0x040fe200047a1670 */
[----:B------:R3:W-:Y:S01]  /*24c0*/  @!P2 STG.E.U8 desc[UR36][R8.64], R89 ;  /* 0x000000590800a986 */ /* 0x0007e2000c101124 */
[----:B------:R-:W-:-:S06]  /*24d0*/  ISETP.LT.OR P2, PT, R3, 0x9, !P1 ;  /* 0x000000090300780c */ /* 0x000fcc0004f41670 */
[----:B------:R-:W-:Y:S07]  /*24e0*/  @P4 BRA `(.L_x_44) ;  /* 0x00000000000c4947 */ /* 0x000fee0003800000 */
[----:B--2---:R-:W3:Y:S02]  /*24f0*/  LDG.E.U8 R157, desc[UR36][R166.64+0x1] ;  /* 0x00000124a69d7981 */ /* 0x004ee4000c1e1100 */
[----:B---3--:R-:W-:-:S05]  /*2500*/  PRMT R89, R157, 0x8880, RZ ;  /* 0x000088809d597816 */ /* 0x008fca00000000ff */
[----:B------:R-:W-:-:S07]  /*2510*/  IMAD R22, R89, R156, RZ ;  /* 0x0000009c59167224 */ /* 0x000fce00078e02ff */
.L_x_44:
[----:B------:R-:W-:Y:S05]  /*2520*/  BSYNC B1 ;  /* 0x0000000000017941 */ /* 0x000fea0003800000 */
.L_x_43:
[----:B------:R-:W-:Y:S01]  /*2530*/  @!P4 IMAD R91, R91, R155, R22 ;  /* 0x0000009b5b5bc224 */ /* 0x000fe200078e0216 */
[----:B------:R-:W-:Y:S04]  /*2540*/  BSSY B1, `(.L_x_45) ;  /* 0x0000006000017945 */ /* 0x000fe80003800000 */
[----:B------:R4:W-:Y:S01]  /*2550*/  @!P4 STG.E.U8 desc[UR36][R8.64+0x1], R91 ;  /* 0x0000015b0800c986 */ /* 0x0009e2000c101124 */
[----:B------:R-:W-:Y:S05]  /*2560*/  @P3 BRA `(.L_x_46) ;  /* 0x00000000000c3947 */ /* 0x000fea0003800000 */
[----:B--2---:R-:W3:Y:S02]  /*2570*/  LDG.E.U8 R157, desc[UR36][R162.64+0x8] ;  /* 0x00000824a29d7981 */ /* 0x004ee4000c1e1100 */
[----:B---3--:R-:W-:-:S05]  /*2580*/  PRMT R89, R157, 0x8880, RZ ;  /* 0x000088809d597816 */ /* 0x008fca00000000ff */
[----:B------:R-:W-:-:S07]  /*2590*/  IMAD R22, R89, R156, RZ ;  /* 0x0000009c59167224 */ /* 0x000fce00078e02ff */
.L_x_46:
[----:B------:R-:W-:Y:S05]  /*25a0*/  BSYNC B1 ;  /* 0x0000000000017941 */ /* 0x000fea0003800000 */
.L_x_45:
[----:B---3--:R-:W-:Y:S01]  /*25b0*/  @!P3 IMAD R89, R92, R155, R22 ;  /* 0x0000009b5c59b224 */ /* 0x008fe200078e0216 */
[----:B------:R-:W-:Y:S04]  /*25c0*/  BSSY B1, `(.L_x_47) ;  /* 0x0000006000017945 */ /* 0x000fe80003800000 */
[----:B------:R3:W-:Y:S01]  /*25d0*/  @!P3 STG.E.U8 desc[UR36][R160.64+0x8], R89 ;  /* 0x00000859a000b986 */ /* 0x0007e2000c101124 */
[----:B------:R-:W-:Y:S05]  /*25e0*/  @P5 BRA `(.L_x_48) ;  /* 0x00000000000c5947 */ /* 0x000fea0003800000 */
[----:B--2---:R-:W3:Y:S02]  /*25f0*/  LDG.E.U8 R157, desc[UR36][R162.64+0x9] ;  /* 0x00000924a29d7981 */ /* 0x004ee4000c1e1100 */
[----:B---3--:R-:W-:-:S05]  /*2600*/  PRMT R89, R157, 0x8880, RZ ;  /* 0x000088809d597816 */ /* 0x008fca00000000ff */
[----:B------:R-:W-:-:S07]  /*2610*/  IMAD R22, R89, R156, RZ ;  /* 0x0000009c59167224 */ /* 0x000fce00078e02ff */
.L_x_48:
[----:B------:R-:W-:Y:S05]  /*2620*/  BSYNC B1 ;  /* 0x0000000000017941 */ /* 0x000fea0003800000 */
.L_x_47:
[----:B------:R-:W-:Y:S01]  /*2630*/  @!P5 IMAD R93, R93, R155, R22 ;  /* 0x0000009b5d5dd224 */ /* 0x000fe200078e0216 */
[----:B------:R-:W-:Y:S04]  /*2640*/  BSSY B1, `(.L_x_49) ;  /* 0x0000006000017945 */ /* 0x000fe80003800000 */
[----:B------:R0:W-:Y:S01]  /*2650*/  @!P5 STG.E.U8 desc[UR36][R160.64+0x9], R93 ;  /* 0x0000095da000d986 */ /* 0x0001e2000c101124 */
[----:B------:R-:W-:Y:S05]  /*2660*/  @P2 BRA `(.L_x_50) ;  /* 0x00000000000c2947 */ /* 0x000fea0003800000 */
[----:B--2---:R-:W3:Y:S02]  /*2670*/  LDG.E.U8 R157, desc[UR36][R166.64+0x8] ;  /* 0x00000824a69d7981 */ /* 0x004ee4000c1e1100 */
[----:B---3--:R-:W-:-:S05]  /*2680*/  PRMT R89, R157, 0x8880, RZ ;  /* 0x000088809d597816 */ /* 0x008fca00000000ff */
[----:B------:R-:W-:-:S07]  /*2690*/  IMAD R22, R89, R156, RZ ;  /* 0x0000009c59167224 */ /* 0x000fce00078e02ff */
.L_x_50:
[----:B------:R-:W-:Y:S05]  /*26a0*/  BSYNC B1 ;  /* 0x0000000000017941 */ /* 0x000fea0003800000 */
.L_x_49:
        /* <DEDUP_REMOVED lines=11> */
.L_x_52:
[----:B------:R-:W-:Y:S05]  /*2760*/  BSYNC B1 ;  /* 0x0000000000017941 */ /* 0x000fea0003800000 */
.L_x_51:
[----:B------:R-:W-:Y:S01]  /*2770*/  @!P4 IMAD R95, R95, R155, R22 ;  /* 0x0000009b5f5fc224 */ /* 0x000fe200078e0216 */
[----:B------:R-:W-:Y:S04]  /*2780*/  BSSY B1, `(.L_x_53) ;  /* 0x0000006000017945 */ /* 0x000fe80003800000 */
[----:B------:R0:W-:Y:S01]  /*2790*/  @!P4 STG.E.U8 desc[UR36][R8.64+0x9], R95 ;  /* 0x0000095f0800c986 */ /* 0x0001e2000c101124 */
[----:B------:R-:W-:Y:S05]  /*27a0*/  @P3 BRA `(.L_x_54) ;  /* 0x00000000000c3947 */ /* 0x000fea0003800000 */
[----:B--2---:R-:W3:Y:S02]  /*27b0*/  LDG.E.U8 R157, desc[UR36][R162.64+0x10] ;  /* 0x00001024a29d7981 */ /* 0x004ee4000c1e1100 */
[----:B---3--:R-:W-:-:S05]  /*27c0*/  PRMT R89, R157, 0x8880, RZ ;  /* 0x000088809d597816 */ /* 0x008fca00000000ff */
[----:B------:R-:W-:-:S07]  /*27d0*/  IMAD R22, R89, R156, RZ ;  /* 0x0000009c59167224 */ /* 0x000fce00078e02ff */
.L_x_54:
[----:B------:R-:W-:Y:S05]  /*27e0*/  BSYNC B1 ;  /* 0x0000000000017941 */ /* 0x000fea0003800000 */
.L_x_53:
[----:B---3--:R-:W-:Y:S01]  /*27f0*/  @!P3 IMAD R89, R96, R155, R22 ;  /* 0x0000009b6059b224 */ /* 0x008fe200078e0216 */
[----:B------:R-:W-:Y:S04]  /*2800*/  BSSY B1, `(.L_x_55) ;  /* 0x0000006000017945 */ /* 0x000fe80003800000 */
[----:B------:R3:W-:Y:S01]  /*2810*/  @!P3 STG.E.U8 desc[UR36][R160.64+0x10], R89 ;  /* 0x00001059a000b986 */ /* 0x0007e2000c101124 */
[----:B------:R-:W-:Y:S05]  /*2820*/  @P5 BRA `(.L_x_56) ;  /* 0x00000000000c5947 */ /* 0x000fea0003800000 */
[----:B--2---:R-:W3:Y:S02]  /*2830*/  LDG.E.U8 R157, desc[UR36][R162.64+0x11] ;  /* 0x00001124a29d7981 */ /* 0x004ee4000c1e1100 */
[----:B---3--:R-:W-:-:S05]  /*2840*/  PRMT R89, R157, 0x8880, RZ ;  /* 0x000088809d597816 */ /* 0x008fca00000000ff */
[----:B------:R-:W-:-:S07]  /*2850*/  IMAD R22, R89, R156, RZ ;  /* 0x0000009c59167224 */ /* 0x000fce00078e02ff */
.L_x_56:
[----:B------:R-:W-:Y:S05]  /*2860*/  BSYNC B1 ;  /* 0x0000000000017941 */ /* 0x000fea0003800000 */
.L_x_55:
[----:B------:R-:W-:Y:S01]  /*2870*/  @!P5 IMAD R97, R97, R155, R22 ;  /* 0x0000009b6161d224 */ /* 0x000fe200078e0216 */
[----:B------:R-:W-:Y:S04]  /*2880*/  BSSY B1, `(.L_x_57) ;  /* 0x0000006000017945 */ /* 0x000fe80003800000 */
[----:B------:R0:W-:Y:S01]  /*2890*/  @!P5 STG.E.U8 desc[UR36][R160.64+0x11], R97 ;  /* 0x00001161a000d986 */ /* 0x0001e2000c101124 */
[----:B------:R-:W-:Y:S05]  /*28a0*/  @P2 BRA `(.L_x_58) ;  /* 0x00000000000c2947 */ /* 0x000fea0003800000 */
[----:B--2---:R-:W3:Y:S02]  /*28b0*/  LDG.E.U8 R157, desc[UR36][R166.64+0x10] ;  /* 0x00001024a69d7981 */ /* 0x004ee4000c1e1100 */
[----:B---3--:R-:W-:-:S05]  /*28c0*/  PRMT R89, R157, 0x8880, RZ ;  /* 0x000088809d597816 */ /* 0x008fca00000000ff */
[----:B------:R-:W-:-:S07]  /*28d0*/  IMAD R22, R89, R156, RZ ;  /* 0x0000009c59167224 */ /* 0x000fce00078e02ff */
.L_x_58:
[----:B------:R-:W-:Y:S05]  /*28e0*/  BSYNC B1 ;  /* 0x0000000000017941 */ /* 0x000fea0003800000 */
.L_x_57:
        /* <DEDUP_REMOVED lines=11> */
.L_x_60:
[----:B------:R-:W-:Y:S05]  /*29a0*/  BSYNC B1 ;  /* 0x0000000000017941 */ /* 0x000fea0003800000 */
.L_x_59:
[----:B------:R-:W-:Y:S01]  /*29b0*/  @!P4 IMAD R99, R99, R155, R22 ;  /* 0x0000009b6363c224 */ /* 0x000fe200078e0216 */
[----:B------:R-:W-:Y:S04]  /*29c0*/  BSSY B1, `(.L_x_61) ;  /* 0x0000006000017945 */ /* 0x000fe80003800000 */
[----:B------:R0:W-:Y:S01]  /*29d0*/  @!P4 STG.E.U8 desc[UR36][R8.64+0x11], R99 ;  /* 0x000011630800c986 */ /* 0x0001e2000c101124 */
[----:B------:R-:W-:Y:S05]  /*29e0*/  @P3 BRA `(.L_x_62) ;  /* 0x00000000000c3947 */ /* 0x000fea0003800000 */
[----:B--2---:R-:W3:Y:S02]  /*29f0*/  LDG.E.U8 R157, desc[UR36][R162.64+0x18] ;  /* 0x00001824a29d7981 */ /* 0x004ee4000c1e1100 */
[----:B---3--:R-:W-:-:S05]  /*2a00*/  PRMT R89, R157, 0x8880, RZ ;  /* 0x000088809d597816 */ /* 0x008fca00000000ff */
[----:B------:R-:W-:-:S07]  /*2a10*/  IMAD R22, R89, R156, RZ ;  /* 0x0000009c59167224 */ /* 0x000fce00078e02ff */
.L_x_62:
[----:B------:R-:W-:Y:S05]  /*2a20*/  BSYNC B1 ;  /* 0x0000000000017941 */ /* 0x000fea0003800000 */
.L_x_61:
[----:B---3--:R-:W-:Y:S01]  /*2a30*/  @!P3 IMAD R89, R100, R155, R22 ;  /* 0x0000009b6459b224 */ /* 0x008fe200078e0216 */
[----:B------:R-:W-:Y:S04]  /*2a40*/  BSSY B1, `(.L_x_63) ;  /* 0x0000006000017945 */ /* 0x000fe80003800000 */
[----:B------:R3:W-:Y:S01]  /*2a50*/  @!P3 STG.E.U8 desc[UR36][R160.64+0x18], R89 ;  /* 0x00001859a000b986 */ /* 0x0007e2000c101124 */
[----:B------:R-:W-:Y:S05]  /*2a60*/  @P5 BRA `(.L_x_64) ;  /* 0x00000000000c5947 */ /* 0x000fea0003800000 */
[----:B--2---:R-:W3:Y:S02]  /*2a70*/  LDG.E.U8 R157, desc[UR36][R162.64+0x19] ;  /* 0x00001924a29d7981 */ /* 0x004ee4000c1e1100 */
[----:B---3--:R-:W-:-:S05]  /*2a80*/  PRMT R89, R157, 0x8880, RZ ;  /* 0x000088809d597816 */ /* 0x008fca00000000ff */
[----:B------:R-:W-:-:S07]  /*2a90*/  IMAD R22, R89, R156, RZ ;  /* 0x0000009c59167224 */ /* 0x000fce00078e02ff */
.L_x_64:
[----:B------:R-:W-:Y:S05]  /*2aa0*/  BSYNC B1 ;  /* 0x0000000000017941 */ /* 0x000fea0003800000 */
.L_x_63:
[----:B------:R-:W-:Y:S01]  /*2ab0*/  @!P5 IMAD R101, R101, R155, R22 ;  /* 0x0000009b6565d224 */ /* 0x000fe200078e0216 */
[----:B------:R-:W-:Y:S04]  /*2ac0*/  BSSY B1, `(.L_x_65) ;  /* 0x0000006000017945 */ /* 0x000fe80003800000 */
[----:B------:R0:W-:Y:S01]  /*2ad0*/  @!P5 STG.E.U8 desc[UR36][R160.64+0x19], R101 ;  /* 0x00001965a000d986 */ /* 0x0001e2000c101124 */
[----:B------:R-:W-:Y:S05]  /*2ae0*/  @P2 BRA `(.L_x_66) ;  /* 0x00000000000c2947 */ /* 0x000fea0003800000 */
[----:B--2---:R-:W3:Y:S02]  /*2af0*/  LDG.E.U8 R157, desc[UR36][R166.64+0x18] ;  /* 0x00001824a69d7981 */ /* 0x004ee4000c1e1100 */
[----:B---3--:R-:W-:-:S05]  /*2b00*/  PRMT R89, R157, 0x8880, RZ ;  /* 0x000088809d597816 */ /* 0x008fca00000000ff */
[----:B------:R-:W-:-:S07]  /*2b10*/  IMAD R22, R89, R156, RZ ;  /* 0x0000009c59167224 */ /* 0x000fce00078e02ff */
.L_x_66:
[----:B------:R-:W-:Y:S05]  /*2b20*/  BSYNC B1 ;  /* 0x0000000000017941 */ /* 0x000fea0003800000 */
.L_x_65:
        /* <DEDUP_REMOVED lines=11> */
.L_x_68:
[----:B------:R-:W-:Y:S05]  /*2be0*/  BSYNC B1 ;  /* 0x0000000000017941 */ /* 0x000fea0003800000 */
.L_x_67:
[----:B------:R-:W-:Y:S01]  /*2bf0*/  @!P4 IMAD R103, R103, R155, R22 ;  /* 0x0000009b6767c224 */ /* 0x000fe200078e0216 */
[----:B------:R-:W-:Y:S04]  /*2c00*/  BSSY B1, `(.L_x_69) ;  /* 0x0000006000017945 */ /* 0x000fe80003800000 */
[----:B------:R0:W-:Y:S01]  /*2c10*/  @!P4 STG.E.U8 desc[UR36][R8.64+0x19], R103 ;  /* 0x000019670800c986 */ /* 0x0001e2000c101124 */
[----:B------:R-:W-:Y:S05]  /*2c20*/  @P3 BRA `(.L_x_70) ;  /* 0x00000000000c3947 */ /* 0x000fea0003800000 */
[----:B--2---:R-:W3:Y:S02]  /*2c30*/  LDG.E.U8 R157, desc[UR36][R162.64+0x20] ;  /* 0x00002024a29d7981 */ /* 0x004ee4000c1e1100 */
[----:B---3--:R-:W-:-:S05]  /*2c40*/  PRMT R89, R157, 0x8880, RZ ;  /* 0x000088809d597816 */ /* 0x008fca00000000ff */
[----:B------:R-:W-:-:S07]  /*2c50*/  IMAD R22, R89, R156, RZ ;  /* 0x0000009c59167224 */ /* 0x000fce00078e02ff */
.L_x_70:
[----:B------:R-:W-:Y:S05]  /*2c60*/  BSYNC B1 ;  /* 0x0000000000017941 */ /* 0x000fea0003800000 */
.L_x_69:
[----:B---3--:R-:W-:Y:S01]  /*2c70*/  @!P3 IMAD R89, R104, R155, R22 ;  /* 0x0000009b6859b224 */ /* 0x008fe200078e0216 */
[----:B------:R-:W-:Y:S04]  /*2c80*/  BSSY B1, `(.L_x_71) ;  /* 0x0000006000017945 */ /* 0x000fe80003800000 */
[----:B------:R3:W-:Y:S01]  /*2c90*/  @!P3 STG.E.U8 desc[UR36][R160.64+0x20], R89 ;  /* 0x00002059a000b986 */ /* 0x0007e2000c101124 */
[----:B------:R-:W-:Y:S05]  /*2ca0*/  @P5 BRA `(.L_x_72) ;  /* 0x00000000000c5947 */ /* 0x000fea0003800000 */
[----:B--2---:R-:W3:Y:S02]  /*2cb0*/  LDG.E.U8 R157, desc[UR36][R162.64+0x21] ;  /* 0x00002124a29d7981 */ /* 0x004ee4000c1e1100 */
[----:B---3--:R-:W-:-:S05]  /*2cc0*/  PRMT R89, R157, 0x8880, RZ ;  /* 0x000088809d597816 */ /* 0x008fca00000000ff */
[----:B------:R-:W-:-:S07]  /*2cd0*/  IMAD R22, R89, R156, RZ ;  /* 0x0000009c59167224 */ /* 0x000fce00078e02ff */
.L_x_72:
[----:B------:R-:W-:Y:S05]  /*2ce0*/  BSYNC B1 ;  /* 0x0000000000017941 */ /* 0x000fea0003800000 */
.L_x_71:
[----:B------:R-:W-:Y:S01]  /*2cf0*/  @!P5 IMAD R105, R105, R155, R22 ;  /* 0x0000009b6969d224 */ /* 0x000fe200078e0216 */
[----:B------:R-:W-:Y:S04]  /*2d00*/  BSSY B1, `(.L_x_73) ;  /* 0x0000006000017945 */ /* 0x000fe80003800000 */
[----:B------:R0:W-:Y:S01]  /*2d10*/  @!P5 STG.E.U8 desc[UR36][R160.64+0x21], R105 ;  /* 0x00002169a000d986 */ /* 0x0001e2000c101124 */
[----:B------:R-:W-:Y:S05]  /*2d20*/  @P2 BRA `(.L_x_74) ;  /* 0x00000000000c2947 */ /* 0x000fea0003800000 */
[----:B--2---:R-:W3:Y:S02]  /*2d30*/  LDG.E.U8 R157, desc[UR36][R166.64+0x20] ;  /* 0x00002024a69d7981 */ /* 0x004ee4000c1e1100 */
[----:B---3--:R-:W-:-:S05]  /*2d40*/  PRMT R89, R157, 0x8880, RZ ;  /* 0x000088809d597816 */ /* 0x008fca00000000ff */
[----:B------:R-:W-:-:S07]  /*2d50*/  IMAD R22, R89, R156, RZ ;  /* 0x0000009c59167224 */ /* 0x000fce00078e02ff */
.L_x_74:
[----:B------:R-:W-:Y:S05]  /*2d60*/  BSYNC B1 ;  /* 0x0000000000017941 */ /* 0x000fea0003800000 */
.L_x_73:
        /* <DEDUP_REMOVED lines=11> */
.L_x_76:
[----:B------:R-:W-:Y:S05]  /*2e20*/  BSYNC B1 ;  /* 0x0000000000017941 */ /* 0x000fea0003800000 */
.L_x_75:
[----:B------:R-:W-:Y:S01]  /*2e30*/  @!P4 IMAD R107, R107, R155, R22 ;  /* 0x0000009b6b6bc224 */ /* 0x000fe200078e0216 */
[----:B------:R-:W-:Y:S04]  /*2e40*/  BSSY B1, `(.L_x_77) ;  /* 0x0000006000017945 */ /* 0x000fe80003800000 */
[----:B------:R0:W-:Y:S01]  /*2e50*/  @!P4 STG.E.U8 desc[UR36][R8.64+0x21], R107 ;  /* 0x0000216b0800c986 */ /* 0x0001e2000c101124 */
[----:B------:R-:W-:Y:S05]  /*2e60*/  @P3 BRA `(.L_x_78) ;  /* 0x00000000000c3947 */ /* 0x000fea0003800000 */
[----:B--2---:R-:W3:Y:S02]  /*2e70*/  LDG.E.U8 R157, desc[UR36][R162.64+0x28] ;  /* 0x00002824a29d7981 */ /* 0x004ee4000c1e1100 */
[----:B---3--:R-:W-:-:S05]  /*2e80*/  PRMT R89, R157, 0x8880, RZ ;  /* 0x000088809d597816 */ /* 0x008fca00000000ff */
[----:B------:R-:W-:-:S07]  /*2e90*/  IMAD R22, R89, R156, RZ ;  /* 0x0000009c59167224 */ /* 0x000fce00078e02ff */
.L_x_78:
[----:B------:R-:W-:Y:S05]  /*2ea0*/  BSYNC B1 ;  /* 0x0000000000017941 */ /* 0x000fea0003800000 */
.L_x_77:
[----:B---3--:R-:W-:Y:S01]  /*2eb0*/  @!P3 IMAD R89, R108, R155, R22 ;  /* 0x0000009b6c59b224 */ /* 0x008fe200078e0216 */
[----:B------:R-:W-:Y:S04]  /*2ec0*/  BSSY B1, `(.L_x_79) ;  /* 0x0000006000017945 */ /* 0x000fe80003800000 */
[----:B------:R3:W-:Y:S01]  /*2ed0*/  @!P3 STG.E.U8 desc[UR36][R160.64+0x28], R89 ;  /* 0x00002859a000b986 */ /* 0x0007e2000c101124 */
[----:B------:R-:W-:Y:S05]  /*2ee0*/  @P5 BRA `(.L_x_80) ;  /* 0x00000000000c5947 */ /* 0x000fea0003800000 */
[----:B--2---:R-:W3:Y:S02]  /*2ef0*/  LDG.E.U8 R157, desc[UR36][R162.64+0x29] ;  /* 0x00002924a29d7981 */ /* 0x004ee4000c1e1100 */
[----:B---3--:R-:W-:-:S05]  /*2f00*/  PRMT R89, R157, 0x8880, RZ ;  /* 0x000088809d597816 */ /* 0x008fca00000000ff */
[----:B------:R-:W-:-:S07]  /*2f10*/  IMAD R22, R89, R156, RZ ;  /* 0x0000009c59167224 */ /* 0x000fce00078e02ff */
.L_x_80:
[----:B------:R-:W-:Y:S05]  /*2f20*/  BSYNC B1 ;  /* 0x0000000000017941 */ /* 0x000fea0003800000 */
.L_x_79:
[----:B------:R-:W-:Y:S01]  /*2f30*/  @!P5 IMAD R109, R109, R155, R22 ;  /* 0x0000009b6d6dd224 */ /* 0x000fe200078e0216 */
[----:B------:R-:W-:Y:S04]  /*2f40*/  BSSY B1, `(.L_x_81) ;  /* 0x0000006000017945 */ /* 0x000fe80003800000 */
[----:B------:R0:W-:Y:S01]  /*2f50*/  @!P5 STG.E.U8 desc[UR36][R160.64+0x29], R109 ;  /* 0x0000296da000d986 */ /* 0x0001e2000c101124 */
[----:B------:R-:W-:Y:S05]  /*2f60*/  @P2 BRA `(.L_x_82) ;  /* 0x00000000000c2947 */ /* 0x000fea0003800000 */
[----:B--2---:R-:W3:Y:S02]  /*2f70*/  LDG.E.U8 R157, desc[UR36][R166.64+0x28] ;  /* 0x00002824a69d7981 */ /* 0x004ee4000c1e1100 */
[----:B---3--:R-:W-:-:S05]  /*2f80*/  PRMT R89, R157, 0x8880, RZ ;  /* 0x000088809d597816 */ /* 0x008fca00000000ff */
[----:B------:R-:W-:-:S07]  /*2f90*/  IMAD R22, R89, R156, RZ ;  /* 0x0000009c59167224 */ /* 0x000fce00078e02ff */
.L_x_82:
[----:B------:R-:W-:Y:S05]  /*2fa0*/  BSYNC B1 ;  /* 0x0000000000017941 */ /* 0x000fea0003800000 */
.L_x_81:
        /* <DEDUP_REMOVED lines=11> */
.L_x_84:
[----:B------:R-:W-:Y:S05]  /*3060*/  BSYNC B1 ;  /* 0x0000000000017941 */ /* 0x000fea0003800000 */
.L_x_83:
[----:B------:R-:W-:Y:S01]  /*3070*/  @!P4 IMAD R111, R111, R155, R22 ;  /* 0x0000009b6f6fc224 */ /* 0x000fe200078e0216 */
[----:B------:R-:W-:Y:S04]  /*3080*/  BSSY B1, `(.L_x_85) ;  /* 0x0000006000017945 */ /* 0x000fe80003800000 */
[----:B------:R0:W-:Y:S01]  /*3090*/  @!P4 STG.E.U8 desc[UR36][R8.64+0x29], R111 ;  /* 0x0000296f0800c986 */ /* 0x0001e2000c101124 */
[----:B------:R-:W-:Y:S05]  /*30a0*/  @P3 BRA `(.L_x_86) ;  /* 0x00000000000c3947 */ /* 0x000fea0003800000 */
[----:B--2---:R-:W3:Y:S02]  /*30b0*/  LDG.E.U8 R157, desc[UR36][R162.64+0x30] ;  /* 0x00003024a29d7981 */ /* 0x004ee4000c1e1100 */
[----:B---3--:R-:W-:-:S05]  /*30c0*/  PRMT R89, R157, 0x8880, RZ ;  /* 0x000088809d597816 */ /* 0x008fca00000000ff */
[----:B------:R-:W-:-:S07]  /*30d0*/  IMAD R22, R89, R156, RZ ;  /* 0x0000009c59167224 */ /* 0x000fce00078e02ff */
.L_x_86:
[----:B------:R-:W-:Y:S05]  /*30e0*/  BSYNC B1 ;  /* 0x0000000000017941 */ /* 0x000fea0003800000 */
.L_x_85:
[----:B---3--:R-:W-:Y:S01]  /*30f0*/  @!P3 IMAD R89, R112, R155, R22 ;  /* 0x0000009b7059b224 */ /* 0x008fe200078e0216 */
[----:B------:R-:W-:Y:S04]  /*3100*/  BSSY B1, `(.L_x_87) ;  /* 0x0000006000017945 */ /* 0x000fe80003800000 */
[----:B------:R3:W-:Y:S01]  /*3110*/  @!P3 STG.E.U8 desc[UR36][R160.64+0x30], R89 ;  /* 0x00003059a000b986 */ /* 0x0007e2000c101124 */
[----:B------:R-:W-:Y:S05]  /*3120*/  @P5 BRA `(.L_x_88) ;  /* 0x00000000000c5947 */ /* 0x000fea0003800000 */
[----:B--2---:R-:W3:Y:S02]  /*3130*/  LDG.E.U8 R157, desc[UR36][R162.64+0x31] ;  /* 0x00003124a29d7981 */ /* 0x004ee4000c1e1100 */
[----:B---3--:R-:W-:-:S05]  /*3140*/  PRMT R89, R157, 0x8880, RZ ;  /* 0x000088809d597816 */ /* 0x008fca00000000ff */
[----:B------:R-:W-:-:S07]  /*3150*/  IMAD R22, R89, R156, RZ ;  /* 0x0000009c59167224 */ /* 0x000fce00078e02ff */
.L_x_88:
[----:B------:R-:W-:Y:S05]  /*3160*/  BSYNC B1 ;  /* 0x0000000000017941 */ /* 0x000fea0003800000 */
.L_x_87:
[----:B------:R-:W-:Y:S01]  /*3170*/  @!P5 IMAD R113, R113, R155, R22 ;  /* 0x0000009b7171d224 */ /* 0x000fe200078e0216 */
[----:B------:R-:W-:Y:S04]  /*3180*/  BSSY B1, `(.L_x_89) ;  /* 0x0000006000017945 */ /* 0x000fe80003800000 */
[----:B------:R0:W-:Y:S01]  /*3190*/  @!P5 STG.E.U8 desc[UR36][R160.64+0x31], R113 ;  /* 0x00003171a000d986 */ /* 0x0001e2000c101124 */
[----:B------:R-:W-:Y:S05]  /*31a0*/  @P2 BRA `(.L_x_90) ;  /* 0x00000000000c2947 */ /* 0x000fea0003800000 */
[----:B--2---:R-:W3:Y:S02]  /*31b0*/  LDG.E.U8 R157, desc[UR36][R166.64+0x30] ;  /* 0x00003024a69d7981 */ /* 0x004ee4000c1e1100 */
[----:B---3--:R-:W-:-:S05]  /*31c0*/  PRMT R89, R157, 0x8880, RZ ;  /* 0x000088809d597816 */ /* 0x008fca00000000ff */
[----:B------:R-:W-:-:S07]  /*31d0*/  IMAD R22, R89, R156, RZ ;  /* 0x0000009c59167224 */ /* 0x000fce00078e02ff */
.L_x_90:
[----:B------:R-:W-:Y:S05]  /*31e0*/  BSYNC B1 ;  /* 0x0000000000017941 */ /* 0x000fea0003800000 */
.L_x_89:
        /* <DEDUP_REMOVED lines=11> */
.L_x_92:
[----:B------:R-:W-:Y:S05]  /*32a0*/  BSYNC B1 ;  /* 0x0000000000017941 */ /* 0x000fea0003800000 */
.L_x_91:
[----:B------:R-:W-:Y:S01]  /*32b0*/  @!P4 IMAD R115, R115, R155, R22 ;  /* 0x0000009b7373c224 */ /* 0x000fe200078e0216 */
[----:B------:R-:W-:Y:S04]  /*32c0*/  BSSY B1, `(.L_x_93) ;  /* 0x0000006000017945 */ /* 0x000fe80003800000 */
[----:B------:R0:W-:Y:S01]  /*32d0*/  @!P4 STG.E.U8 desc[UR36][R8.64+0x31], R115 ;  /* 0x000031730800c986 */ /* 0x0001e2000c101124 */
[----:B------:R-:W-:Y:S05]  /*32e0*/  @P3 BRA `(.L_x_94) ;  /* 0x00000000000c3947 */ /* 0x000fea0003800000 */
[----:B--2---:R-:W3:Y:S02]  /*32f0*/  LDG.E.U8 R157, desc[UR36][R162.64+0x38] ;  /* 0x00003824a29d7981 */ /* 0x004ee4000c1e1100 */
[----:B---3--:R-:W-:-:S05]  /*3300*/  PRMT R89, R157, 0x8880, RZ ;  /* 0x000088809d597816 */ /* 0x008fca00000000ff */
[----:B------:R-:W-:-:S07]  /*3310*/  IMAD R22, R89, R156, RZ ;  /* 0x0000009c59167224 */ /* 0x000fce00078e02ff */
.L_x_94:
[----:B------:R-:W-:Y:S05]  /*3320*/  BSYNC B1 ;  /* 0x0000000000017941 */ /* 0x000fea0003800000 */
.L_x_93:
[----:B---3--:R-:W-:Y:S01]  /*3330*/  @!P3 IMAD R89, R116, R155, R22 ;  /* 0x0000009b7459b224 */ /* 0x008fe200078e0216 */
[----:B------:R-:W-:Y:S04]  /*3340*/  BSSY B1, `(.L_x_95) ;  /* 0x0000006000017945 */ /* 0x000fe80003800000 */
[----:B------:R3:W-:Y:S01]  /*3350*/  @!P3 STG.E.U8 desc[UR36][R160.64+0x38], R89 ;  /* 0x00003859a000b986 */ /* 0x0007e2000c101124 */
[----:B------:R-:W-:Y:S05]  /*3360*/  @P5 BRA `(.L_x_96) ;  /* 0x00000000000c5947 */ /* 0x000fea0003800000 */
[----:B--2---:R-:W3:Y:S02]  /*3370*/  LDG.E.U8 R157, desc[UR36][R162.64+0x39] ;  /* 0x00003924a29d7981 */ /* 0x004ee4000c1e1100 */
[----:B---3--:R-:W-:-:S05]  /*3380*/  PRMT R89, R157, 0x8880, RZ ;  /* 0x000088809d597816 */ /* 0x008fca00000000ff */
[----:B------:R-:W-:-:S07]  /*3390*/  IMAD R22, R89, R156, RZ ;  /* 0x0000009c59167224 */ /* 0x000fce00078e02ff */
.L_x_96:
[----:B------:R-:W-:Y:S05]  /*33a0*/  BSYNC B1 ;  /* 0x0000000000017941 */ /* 0x000fea0003800000 */
.L_x_95:
[----:B------:R-:W-:Y:S01]  /*33b0*/  @!P5 IMAD R117, R117, R155, R22 ;  /* 0x0000009b7575d224 */ /* 0x000fe200078e0216 */
[----:B------:R-:W-:Y:S04]  /*33c0*/  BSSY B1, `(.L_x_97) ;  /* 0x0000006000017945 */ /* 0x000fe80003800000 */
[----:B------:R0:W-:Y:S01]  /*33d0*/  @!P5 STG.E.U8 desc[UR36][R160.64+0x39], R117 ;  /* 0x00003975a000d986 */ /* 0x0001e2000c101124 */
[----:B------:R-:W-:Y:S05]  /*33e0*/  @P2 BRA `(.L_x_98) ;  /* 0x00000000000c2947 */ /* 0x000fea0003800000 */
[----:B--2---:R-:W3:Y:S02]  /*33f0*/  LDG.E.U8 R157, desc[UR36][R166.64+0x38] ;  /* 0x00003824a69d7981 */ /* 0x004ee4000c1e1100 */
[----:B---3--:R-:W-:-:S05]  /*3400*/  PRMT R89, R157, 0x8880, RZ ;  /* 0x000088809d597816 */ /* 0x008fca00000000ff */
[----:B------:R-:W-:-:S07]  /*3410*/  IMAD R22, R89, R156, RZ ;  /* 0x0000009c59167224 */ /* 0x000fce00078e02ff */
.L_x_98:
[----:B------:R-:W-:Y:S05]  /*3420*/  BSYNC B1 ;  /* 0x0000000000017941 */ /* 0x000fea0003800000 */
.L_x_97:
        /* <DEDUP_REMOVED lines=11> */
.L_x_100:
[----:B------:R-:W-:Y:S05]  /*34e0*/  BSYNC B1 ;  /* 0x0000000000017941 */ /* 0x000fea0003800000 */
.L_x_99:
[----:B------:R-:W-:Y:S01]  /*34f0*/  @!P4 IMAD R119, R119, R155, R22 ;  /* 0x0000009b7777c224 */ /* 0x000fe200078e0216 */
[----:B------:R-:W-:Y:S04]  /*3500*/  BSSY B1, `(.L_x_101) ;  /* 0x0000006000017945 */ /* 0x000fe80003800000 */
[----:B------:R0:W-:Y:S01]  /*3510*/  @!P4 STG.E.U8 desc[UR36][R8.64+0x39], R119 ;  /* 0x000039770800c986 */ /* 0x0001e2000c101124 */
[----:B------:R-:W-:Y:S05]  /*3520*/  @P3 BRA `(.L_x_102) ;  /* 0x00000000000c3947 */ /* 0x000fea0003800000 */
[----:B--2---:R-:W3:Y:S02]  /*3530*/  LDG.E.U8 R157, desc[UR36][R162.64+0x40] ;  /* 0x00004024a29d7981 */ /* 0x004ee4000c1e1100 */
[----:B---3--:R-:W-:-:S05]  /*3540*/  PRMT R89, R157, 0x8880, RZ ;  /* 0x000088809d597816 */ /* 0x008fca00000000ff */
[----:B------:R-:W-:-:S07]  /*3550*/  IMAD R22, R89, R156, RZ ;  /* 0x0000009c59167224 */ /* 0x000fce00078e02ff */
.L_x_102:
[----:B------:R-:W-:Y:S05]  /*3560*/  BSYNC B1 ;  /* 0x0000000000017941 */ /* 0x000fea0003800000 */
.L_x_101:
[----:B---3--:R-:W-:Y:S01]  /*3570*/  @!P3 IMAD R89, R120, R155, R22 ;  /* 0x0000009b7859b224 */ /* 0x008fe200078e0216 */
[----:B------:R-:W-:Y:S04]  /*3580*/  BSSY B1, `(.L_x_103) ;  /* 0x0000006000017945 */ /* 0x000fe80003800000 */
[----:B------:R3:W-:Y:S01]  /*3590*/  @!P3 STG.E.U8 desc[UR36][R160.64+0x40], R89 ;  /* 0x00004059a000b986 */ /* 0x0007e2000c101124 */
[----:B------:R-:W-:Y:S05]  /*35a0*/  @P5 BRA `(.L_x_104) ;  /* 0x00000000000c5947 */ /* 0x000fea0003800000 */
[----:B--2---:R-:W3:Y:S02]  /*35b0*/  LDG.E.U8 R157, desc[UR36][R162.64+0x41] ;  /* 0x00004124a29d7981 */ /* 0x004ee4000c1e1100 */
[----:B---3--:R-:W-:-:S05]  /*35c0*/  PRMT R89, R157, 0x8880, RZ ;  /* 0x000088809d597816 */ /* 0x008fca00000000ff */
[----:B------:R-:W-:-:S07]  /*35d0*/  IMAD R22, R89, R156, RZ ;  /* 0x0000009c59167224 */ /* 0x000fce00078e02ff */
.L_x_104:
[----:B------:R-:W-:Y:S05]  /*35e0*/  BSYNC B1 ;  /* 0x0000000000017941 */ /* 0x000fea0003800000 */
.L_x_103:
[----:B------:R-:W-:Y:S01]  /*35f0*/  @!P5 IMAD R121, R121, R155, R22 ;  /* 0x0000009b7979d224 */ /* 0x000fe200078e0216 */
[----:B------:R-:W-:Y:S04]  /*3600*/  BSSY B1, `(.L_x_105) ;  /* 0x0000006000017945 */ /* 0x000fe80003800000 */
[----:B------:R0:W-:Y:S01]  /*3610*/  @!P5 STG.E.U8 desc[UR36][R160.64+0x41], R121 ;  /* 0x00004179a000d986 */ /* 0x0001e2000c101124 */
[----:B------:R-:W-:Y:S05]  /*3620*/  @P2 BRA `(.L_x_106) ;  /* 0x00000000000c2947 */ /* 0x000fea0003800000 */
[----:B--2---:R-:W3:Y:S02]  /*3630*/  LDG.E.U8 R157, desc[UR36][R166.64+0x40] ;  /* 0x00004024a69d7981 */ /* 0x004ee4000c1e1100 */
[----:B---3--:R-:W-:-:S05]  /*3640*/  PRMT R89, R157, 0x8880, RZ ;  /* 0x000088809d597816 */ /* 0x008fca00000000ff */
[----:B------:R-:W-:-:S07]  /*3650*/  IMAD R22, R89, R156, RZ ;  /* 0x0000009c59167224 */ /* 0x000fce00078e02ff */
.L_x_106:
[----:B------:R-:W-:Y:S05]  /*3660*/  BSYNC B1 ;  /* 0x0000000000017941 */ /* 0x000fea0003800000 */
.L_x_105:
        /* <DEDUP_REMOVED lines=11> */
.L_x_108:
[----:B------:R-:W-:Y:S05]  /*3720*/  BSYNC B1 ;  /* 0x0000000000017941 */ /* 0x000fea0003800000 */
.L_x_107:
[----:B------:R-:W-:Y:S01]  /*3730*/  @!P4 IMAD R123, R123, R155, R22 ;  /* 0x0000009b7b7bc224 */ /* 0x000fe200078e0216 */
[----:B------:R-:W-:Y:S04]  /*3740*/  BSSY B1, `(.L_x_109) ;  /* 0x0000006000017945 */ /* 0x000fe80003800000 */
[----:B------:R0:W-:Y:S01]  /*3750*/  @!P4 STG.E.U8 desc[UR36][R8.64+0x41], R123 ;  /* 0x0000417b0800c986 */ /* 0x0001e2000c101124 */
[----:B------:R-:W-:Y:S05]  /*3760*/  @P3 BRA `(.L_x_110) ;  /* 0x00000000000c3947 */ /* 0x000fea0003800000 */
[----:B--2---:R-:W3:Y:S02]  /*3770*/  LDG.E.U8 R157, desc[UR36][R162.64+0x48] ;  /* 0x00004824a29d7981 */ /* 0x004ee4000c1e1100 */
[----:B---3--:R-:W-:-:S05]  /*3780*/  PRMT R89, R157, 0x8880, RZ ;  /* 0x000088809d597816 */ /* 0x008fca00000000ff */
[----:B------:R-:W-:-:S07]  /*3790*/  IMAD R22, R89, R156, RZ ;  /* 0x0000009c59167224 */ /* 0x000fce00078e02ff */
.L_x_110:
[----:B------:R-:W-:Y:S05]  /*37a0*/  BSYNC B1 ;  /* 0x0000000000017941 */ /* 0x000fea0003800000 */
.L_x_109:
[----:B---3--:R-:W-:Y:S01]  /*37b0*/  @!P3 IMAD R89, R124, R155, R22 ;  /* 0x0000009b7c59b224 */ /* 0x008fe200078e0216 */
[----:B------:R-:W-:Y:S04]  /*37c0*/  BSSY B1, `(.L_x_111) ;  /* 0x0000006000017945 */ /* 0x000fe80003800000 */
[----:B------:R3:W-:Y:S01]  /*37d0*/  @!P3 STG.E.U8 desc[UR36][R160.64+0x48], R89 ;  /* 0x00004859a000b986 */ /* 0x0007e2000c101124 */
[----:B------:R-:W-:Y:S05]  /*37e0*/  @P5 BRA `(.L_x_112) ;  /* 0x00000000000c5947 */ /* 0x000fea0003800000 */
[----:B--2---:R-:W3:Y:S02]  /*37f0*/  LDG.E.U8 R157, desc[UR36][R162.64+0x49] ;  /* 0x00004924a29d7981 */ /* 0x004ee4000c1e1100 */
[----:B---3--:R-:W-:-:S05]  /*3800*/  PRMT R89, R157, 0x8880, RZ ;  /* 0x000088809d597816 */ /* 0x008fca00000000ff */
[----:B------:R-:W-:-:S07]  /*3810*/  IMAD R22, R89, R156, RZ ;  /* 0x0000009c59167224 */ /* 0x000fce00078e02ff */
.L_x_112:
[----:B------:R-:W-:Y:S05]  /*3820*/  BSYNC B1 ;  /* 0x0000000000017941 */ /* 0x000fea0003800000 */
.L_x_111:
[----:B------:R-:W-:Y:S01]  /*3830*/  @!P5 IMAD R125, R125, R155, R22 ;  /* 0x0000009b7d7dd224 */ /* 0x000fe200078e0216 */
[----:B------:R-:W-:Y:S04]  /*3840*/  BSSY B1, `(.L_x_113) ;  /* 0x0000006000017945 */ /* 0x000fe80003800000 */
[----:B------:R0:W-:Y:S01]  /*3850*/  @!P5 STG.E.U8 desc[UR36][R160.64+0x49], R125 ;  /* 0x0000497da000d986 */ /* 0x0001e2000c101124 */
[----:B------:R-:W-:Y:S05]  /*3860*/  @P2 BRA `(.L_x_114) ;  /* 0x00000000000c2947 */ /* 0x000fea0003800000 */
[----:B--2---:R-:W3:Y:S02]  /*3870*/  LDG.E.U8 R157, desc[UR36][R166.64+0x48] ;  /* 0x00004824a69d7981 */ /* 0x004ee4000c1e1100 */
[----:B---3--:R-:W-:-:S05]  /*3880*/  PRMT R89, R157, 0x8880, RZ ;  /* 0x000088809d597816 */ /* 0x008fca00000000ff */
[----:B------:R-:W-:-:S07]  /*3890*/  IMAD R22, R89, R156, RZ ;  /* 0x0000009c59167224 */ /* 0x000fce00078e02ff */
.L_x_114:
[----:B------:R-:W-:Y:S05]  /*38a0*/  BSYNC B1 ;  /* 0x0000000000017941 */ /* 0x000fea0003800000 */
.L_x_113:
        /* <DEDUP_REMOVED lines=11> */
.L_x_116:
[----:B------:R-:W-:Y:S05]  /*3960*/  BSYNC B1 ;  /* 0x0000000000017941 */ /* 0x000fea0003800000 */
.L_x_115:
[----:B------:R-:W-:Y:S01]  /*3970*/  @!P4 IMAD R127, R127, R155, R22 ;  /* 0x0000009b7f7fc224 */ /* 0x000fe200078e0216 */
[----:B------:R-:W-:Y:S04]  /*3980*/  BSSY B1, `(.L_x_117) ;  /* 0x0000006000017945 */ /* 0x000fe80003800000 */
[----:B------:R0:W-:Y:S01]  /*3990*/  @!P4 STG.E.U8 desc[UR36][R8.64+0x49], R127 ;  /* 0x0000497f0800c986 */ /* 0x0001e2000c101124 */
[----:B------:R-:W-:Y:S05]  /*39a0*/  @P3 BRA `(.L_x_118) ;  /* 0x00000000000c3947 */ /* 0x000fea0003800000 */
[----:B--2---:R-:W3:Y:S02]  /*39b0*/  LDG.E.U8 R157, desc[UR36][R162.64+0x50] ;  /* 0x00005024a29d7981 */ /* 0x004ee4000c1e1100 */
[----:B---3--:R-:W-:-:S05]  /*39c0*/  PRMT R89, R157, 0x8880, RZ ;  /* 0x000088809d597816 */ /* 0x008fca00000000ff */
[----:B------:R-:W-:-:S07]  /*39d0*/  IMAD R22, R89, R156, RZ ;  /* 0x0000009c59167224 */ /* 0x000fce00078e02ff */
.L_x_118:
[----:B------:R-:W-:Y:S05]  /*39e0*/  BSYNC B1 ;  /* 0x0000000000017941 */ /* 0x000fea0003800000 */
.L_x_117:
[----:B---3--:R-:W-:Y:S01]  /*39f0*/  @!P3 IMAD R89, R128, R155, R22 ;  /* 0x0000009b8059b224 */ /* 0x008fe200078e0216 */
[----:B------:R-:W-:Y:S04]  /*3a00*/  BSSY B1, `(.L_x_119) ;  /* 0x0000006000017945 */ /* 0x000fe80003800000 */
[----:B------:R3:W-:Y:S01]  /*3a10*/  @!P3 STG.E.U8 desc[UR36][R160.64+0x50], R89 ;  /* 0x00005059a000b986 */ /* 0x0007e2000c101124 */
[----:B------:R-:W-:Y:S05]  /*3a20*/  @P5 BRA `(.L_x_120) ;  /* 0x00000000000c5947 */ /* 0x000fea0003800000 */
[----:B--2---:R-:W3:Y:S02]  /*3a30*/  LDG.E.U8 R157, desc[UR36][R162.64+0x51] ;  /* 0x00005124a29d7981 */ /* 0x004ee4000c1e1100 */
[----:B---3--:R-:W-:-:S05]  /*3a40*/  PRMT R89, R157, 0x8880, RZ ;  /* 0x000088809d597816 */ /* 0x008fca00000000ff */
[----:B------:R-:W-:-:S07]  /*3a50*/  IMAD R22, R89, R156, RZ ;  /* 0x0000009c59167224 */ /* 0x000fce00078e02ff */
.L_x_120:
[----:B------:R-:W-:Y:S05]  /*3a60*/  BSYNC B1 ;  /* 0x0000000000017941 */ /* 0x000fea0003800000 */
.L_x_119:
[----:B------:R-:W-:Y:S01]  /*3a70*/  @!P5 IMAD R129, R129, R155, R22 ;  /* 0x0000009b8181d224 */ /* 0x000fe200078e0216 */
[----:B------:R-:W-:Y:S04]  /*3a80*/  BSSY B1, `(.L_x_121) ;  /* 0x0000006000017945 */ /* 0x000fe80003800000 */
[----:B------:R0:W-:Y:S01]  /*3a90*/  @!P5 STG.E.U8 desc[UR36][R160.64+0x51], R129 ;  /* 0x00005181a000d986 */ /* 0x0001e2000c101124 */
[----:B------:R-:W-:Y:S05]  /*3aa0*/  @P2 BRA `(.L_x_122) ;  /* 0x00000000000c2947 */ /* 0x000fea0003800000 */
[----:B--2---:R-:W3:Y:S02]  /*3ab0*/  LDG.E.U8 R157, desc[UR36][R166.64+0x50] ;  /* 0x00005024a69d7981 */ /* 0x004ee4000c1e1100 */
[----:B---3--:R-:W-:-:S05]  /*3ac0*/  PRMT R89, R157, 0x8880, RZ ;  /* 0x000088809d597816 */ /* 0x008fca00000000ff */
[----:B------:R-:W-:-:S07]  /*3ad0*/  IMAD R22, R89, R156, RZ ;  /* 0x0000009c59167224 */ /* 0x000fce00078e02ff */
.L_x_122:
[----:B------:R-:W-:Y:S05]  /*3ae0*/  BSYNC B1 ;  /* 0x0000000000017941 */ /* 0x000fea0003800000 */
.L_x_121:
        /* <DEDUP_REMOVED lines=11> */
.L_x_124:
[----:B------:R-:W-:Y:S05]  /*3ba0*/  BSYNC B1 ;  /* 0x0000000000017941 */ /* 0x000fea0003800000 */
.L_x_123:
[----:B------:R-:W-:Y:S01]  /*3bb0*/  @!P4 IMAD R131, R131, R155, R22 ;  /* 0x0000009b8383c224 */ /* 0x000fe200078e0216 */
[----:B------:R-:W-:Y:S04]  /*3bc0*/  BSSY B1, `(.L_x_125) ;  /* 0x0000006000017945 */ /* 0x000fe80003800000 */
[----:B------:R0:W-:Y:S01]  /*3bd0*/  @!P4 STG.E.U8 desc[UR36][R8.64+0x51], R131 ;  /* 0x000051830800c986 */ /* 0x0001e2000c101124 */
[----:B------:R-:W-:Y:S05]  /*3be0*/  @P3 BRA `(.L_x_126) ;  /* 0x00000000000c3947 */ /* 0x000fea0003800000 */
[----:B--2---:R-:W3:Y:S02]  /*3bf0*/  LDG.E.U8 R157, desc[UR36][R162.64+0x58] ;  /* 0x00005824a29d7981 */ /* 0x004ee4000c1e1100 */
[----:B---3--:R-:W-:-:S05]  /*3c00*/  PRMT R89, R157, 0x8880, RZ ;  /* 0x000088809d597816 */ /* 0x008fca00000000ff */
[----:B------:R-:W-:-:S07]  /*3c10*/  IMAD R22, R89, R156, RZ ;  /* 0x0000009c59167224 */ /* 0x000fce00078e02ff */
.L_x_126:
[----:B------:R-:W-:Y:S05]  /*3c20*/  BSYNC B1 ;  /* 0x0000000000017941 */ /* 0x000fea0003800000 */
.L_x_125:
[----:B---3--:R-:W-:Y:S01]  /*3c30*/  @!P3 IMAD R89, R132, R155, R22 ;  /* 0x0000009b8459b224 */ /* 0x008fe200078e0216 */
[----:B------:R-:W-:Y:S04]  /*3c40*/  BSSY B1, `(.L_x_127) ;  /* 0x0000006000017945 */ /* 0x000fe80003800000 */
[----:B------:R3:W-:Y:S01]  /*3c50*/  @!P3 STG.E.U8 desc[UR36][R160.64+0x58], R89 ;  /* 0x00005859a000b986 */ /* 0x0007e2000c101124 */
[----:B------:R-:W-:Y:S05]  /*3c60*/  @P5 BRA `(.L_x_128) ;  /* 0x00000000000c5947 */ /* 0x000fea0003800000 */
[----:B--2---:R-:W3:Y:S02]  /*3c70*/  LDG.E.U8 R157, desc[UR36][R162.64+0x59] ;  /* 0x00005924a29d7981 */ /* 0x004ee4000c1e1100 */
[----:B---3--:R-:W-:-:S05]  /*3c80*/  PRMT R89, R157, 0x8880, RZ ;  /* 0x000088809d597816 */ /* 0x008fca00000000ff */
[----:B------:R-:W-:-:S07]  /*3c90*/  IMAD R22, R89, R156, RZ ;  /* 0x0000009c59167224 */ /* 0x000fce00078e02ff */
.L_x_128:
[----:B------:R-:W-:Y:S05]  /*3ca0*/  BSYNC B1 ;  /* 0x0000000000017941 */ /* 0x000fea0003800000 */
.L_x_127:
[----:B------:R-:W-:Y:S01]  /*3cb0*/  @!P5 IMAD R133, R133, R155, R22 ;  /* 0x0000009b8585d224 */ /* 0x000fe200078e0216 */
[----:B------:R-:W-:Y:S04]  /*3cc0*/  BSSY B1, `(.L_x_129) ;  /* 0x0000006000017945 */ /* 0x000fe80003800000 */
[----:B------:R0:W-:Y:S01]  /*3cd0*/  @!P5 STG.E.U8 desc[UR36][R160.64+0x59], R133 ;  /* 0x00005985a000d986 */ /* 0x0001e2000c101124 */
[----:B------:R-:W-:Y:S05]  /*3ce0*/  @P2 BRA `(.L_x_130) ;  /* 0x00000000000c2947 */ /* 0x000fea0003800000 */
[----:B--2---:R-:W3:Y:S02]  /*3cf0*/  LDG.E.U8 R157, desc[UR36][R166.64+0x58] ;  /* 0x00005824a69d7981 */ /* 0x004ee4000c1e1100 */
[----:B---3--:R-:W-:-:S05]  /*3d00*/  PRMT R89, R157, 0x8880, RZ ;  /* 0x000088809d597816 */ /* 0x008fca00000000ff */
[----:B------:R-:W-:-:S07]  /*3d10*/  IMAD R22, R89, R156, RZ ;  /* 0x0000009c59167224 */ /* 0x000fce00078e02ff */
.L_x_130:
[----:B------:R-:W-:Y:S05]  /*3d20*/  BSYNC B1 ;  /* 0x0000000000017941 */ /* 0x000fea0003800000 */
.L_x_129:
        /* <DEDUP_REMOVED lines=11> */
.L_x_132:
[----:B------:R-:W-:Y:S05]  /*3de0*/  BSYNC B1 ;  /* 0x0000000000017941 */ /* 0x000fea0003800000 */
.L_x_131:
[----:B------:R-:W-:Y:S01]  /*3df0*/  @!P4 IMAD R135, R135, R155, R22 ;  /* 0x0000009b8787c224 */ /* 0x000fe200078e0216 */
[----:B------:R-:W-:Y:S04]  /*3e00*/  BSSY B1, `(.L_x_133) ;  /* 0x0000006000017945 */ /* 0x000fe80003800000 */
[----:B------:R0:W-:Y:S01]  /*3e10*/  @!P4 STG.E.U8 desc[UR36][R8.64+0x59], R135 ;  /* 0x000059870800c986 */ /* 0x0001e2000c101124 */
[----:B------:R-:W-:Y:S05]  /*3e20*/  @P3 BRA `(.L_x_134) ;  /* 0x00000000000c3947 */ /* 0x000fea0003800000 */
[----:B--2---:R-:W3:Y:S02]  /*3e30*/  LDG.E.U8 R157, desc[UR36][R162.64+0x60] ;  /* 0x00006024a29d7981 */ /* 0x004ee4000c1e1100 */
[----:B---3--:R-:W-:-:S05]  /*3e40*/  PRMT R89, R157, 0x8880, RZ ;  /* 0x000088809d597816 */ /* 0x008fca00000000ff */
[----:B------:R-:W-:-:S07]  /*3e50*/  IMAD R22, R89, R156, RZ ;  /* 0x0000009c59167224 */ /* 0x000fce00078e02ff */
.L_x_134:
[----:B------:R-:W-:Y:S05]  /*3e60*/  BSYNC B1 ;  /* 0x0000000000017941 */ /* 0x000fea0003800000 */
.L_x_133:
[----:B---3--:R-:W-:Y:S01]  /*3e70*/  @!P3 IMAD R89, R136, R155, R22 ;  /* 0x0000009b8859b224 */ /* 0x008fe200078e0216 */
[----:B------:R-:W-:Y:S04]  /*3e80*/  BSSY B1, `(.L_x_135) ;  /* 0x0000006000017945 */ /* 0x000fe80003800000 */
[----:B------:R3:W-:Y:S01]  /*3e90*/  @!P3 STG.E.U8 desc[UR36][R160.64+0x60], R89 ;  /* 0x00006059a000b986 */ /* 0x0007e2000c101124 */
[----:B------:R-:W-:Y:S05]  /*3ea0*/  @P5 BRA `(.L_x_136) ;  /* 0x00000000000c5947 */ /* 0x000fea0003800000 */
[----:B--2---:R-:W3:Y:S02]  /*3eb0*/  LDG.E.U8 R157, desc[UR36][R162.64+0x61] ;  /* 0x00006124a29d7981 */ /* 0x004ee4000c1e1100 */
[----:B---3--:R-:W-:-:S05]  /*3ec0*/  PRMT R89, R157, 0x8880, RZ ;  /* 0x000088809d597816 */ /* 0x008fca00000000ff */
[----:B------:R-:W-:-:S07]  /*3ed0*/  IMAD R22, R89, R156, RZ ;  /* 0x0000009c59167224 */ /* 0x000fce00078e02ff */
.L_x_136:
[----:B------:R-:W-:Y:S05]  /*3ee0*/  BSYNC B1 ;  /* 0x0000000000017941 */ /* 0x000fea0003800000 */
.L_x_135:
[----:B------:R-:W-:Y:S01]  /*3ef0*/  @!P5 IMAD R137, R137, R155, R22 ;  /* 0x0000009b8989d224 */ /* 0x000fe200078e0216 */
[----:B------:R-:W-:Y:S04]  /*3f00*/  BSSY B1, `(.L_x_137) ;  /* 0x0000006000017945 */ /* 0x000fe80003800000 */
[----:B------:R0:W-:Y:S01]  /*3f10*/  @!P5 STG.E.U8 desc[UR36][R160.64+0x61], R137 ;  /* 0x00006189a000d986 */ /* 0x0001e2000c101124 */
[----:B------:R-:W-:Y:S05]  /*3f20*/  @P2 BRA `(.L_x_138) ;  /* 0x00000000000c2947 */ /* 0x000fea0003800000 */
[----:B--2---:R-:W3:Y:S02]  /*3f30*/  LDG.E.U8 R157, desc[UR36][R166.64+0x60] ;  /* 0x00006024a69d7981 */ /* 0x004ee4000c1e1100 */
[----:B---3--:R-:W-:-:S05]  /*3f40*/  PRMT R89, R157, 0x8880, RZ ;  /* 0x000088809d597816 */ /* 0x008fca00000000ff */
[----:B------:R-:W-:-:S07]  /*3f50*/  IMAD R22, R89, R156, RZ ;  /* 0x0000009c59167224 */ /* 0x000fce00078e02ff */
.L_x_138:
[----:B------:R-:W-:Y:S05]  /*3f60*/  BSYNC B1 ;  /* 0x0000000000017941 */ /* 0x000fea0003800000 */
.L_x_137:
        /* <DEDUP_REMOVED lines=11> */
.L_x_140:
[----:B------:R-:W-:Y:S05]  /*4020*/  BSYNC B1 ;  /* 0x0000000000017941 */ /* 0x000fea0003800000 */
.L_x_139:
[----:B------:R-:W-:Y:S01]  /*4030*/  @!P4 IMAD R139, R139, R155, R22 ;  /* 0x0000009b8b8bc224 */ /* 0x000fe200078e0216 */
[----:B------:R-:W-:Y:S04]  /*4040*/  BSSY B1, `(.L_x_141) ;  /* 0x0000006000017945 */ /* 0x000fe80003800000 */
[----:B------:R0:W-:Y:S01]  /*4050*/  @!P4 STG.E.U8 desc[UR36][R8.64+0x61], R139 ;  /* 0x0000618b0800c986 */ /* 0x0001e2000c101124 */
[----:B------:R-:W-:Y:S05]  /*4060*/  @P3 BRA `(.L_x_142) ;  /* 0x00000000000c3947 */ /* 0x000fea0003800000 */
[----:B--2---:R-:W3:Y:S02]  /*4070*/  LDG.E.U8 R157, desc[UR36][R162.64+0x68] ;  /* 0x00006824a29d7981 */ /* 0x004ee4000c1e1100 */
[----:B---3--:R-:W-:-:S05]  /*4080*/  PRMT R89, R157, 0x8880, RZ ;  /* 0x000088809d597816 */ /* 0x008fca00000000ff */
[----:B------:R-:W-:-:S07]  /*4090*/  IMAD R22, R89, R156, RZ ;  /* 0x0000009c59167224 */ /* 0x000fce00078e02ff */
.L_x_142:
[----:B------:R-:W-:Y:S05]  /*40a0*/  BSYNC B1 ;  /* 0x0000000000017941 */ /* 0x000fea0003800000 */
.L_x_141:
[----:B---3--:R-:W-:Y:S01]  /*40b0*/  @!P3 IMAD R89, R140, R155, R22 ;  /* 0x0000009b8c59b224 */ /* 0x008fe200078e0216 */
[----:B------:R-:W-:Y:S04]  /*40c0*/  BSSY B1, `(.L_x_143) ;  /* 0x0000006000017945 */ /* 0x000fe80003800000 */
[----:B------:R3:W-:Y:S01]  /*40d0*/  @!P3 STG.E.U8 desc[UR36][R160.64+0x68], R89 ;  /* 0x00006859a000b986 */ /* 0x0007e2000c101124 */
[----:B------:R-:W-:Y:S05]  /*40e0*/  @P5 BRA `(.L_x_144) ;  /* 0x00000000000c5947 */ /* 0x000fea0003800000 */
[----:B--2---:R-:W3:Y:S02]  /*40f0*/  LDG.E.U8 R157, desc[UR36][R162.64+0x69] ;  /* 0x00006924a29d7981 */ /* 0x004ee4000c1e1100 */
[----:B---3--:R-:W-:-:S05]  /*4100*/  PRMT R89, R157, 0x8880, RZ ;  /* 0x000088809d597816 */ /* 0x008fca00000000ff */
[----:B------:R-:W-:-:S07]  /*4110*/  IMAD R22, R89, R156, RZ ;  /* 0x0000009c59167224 */ /* 0x000fce00078e02ff */
.L_x_144:
[----:B------:R-:W-:Y:S05]  /*4120*/  BSYNC B1 ;  /* 0x0000000000017941 */ /* 0x000fea0003800000 */
.L_x_143:
[----:B------:R-:W-:Y:S01]  /*4130*/  @!P5 IMAD R141, R141, R155, R22 ;  /* 0x0000009b8d8dd224 */ /* 0x000fe200078e0216 */
[----:B------:R-:W-:Y:S04]  /*4140*/  BSSY B1, `(.L_x_145) ;  /* 0x0000006000017945 */ /* 0x000fe80003800000 */
[----:B------:R0:W-:Y:S01]  /*4150*/  @!P5 STG.E.U8 desc[UR36][R160.64+0x69], R141 ;  /* 0x0000698da000d986 */ /* 0x0001e2000c101124 */
[----:B------:R-:W-:Y:S05]  /*4160*/  @P2 BRA `(.L_x_146) ;  /* 0x00000000000c2947 */ /* 0x000fea0003800000 */
[----:B--2---:R-:W3:Y:S02]  /*4170*/  LDG.E.U8 R157, desc[UR36][R166.64+0x68] ;  /* 0x00006824a69d7981 */ /* 0x004ee4000c1e1100 */
[----:B---3--:R-:W-:-:S05]  /*4180*/  PRMT R89, R157, 0x8880, RZ ;  /* 0x000088809d597816 */ /* 0x008fca00000000ff */
[----:B------:R-:W-:-:S07]  /*4190*/  IMAD R22, R89, R156, RZ ;  /* 0x0000009c59167224 */ /* 0x000fce00078e02ff */
.L_x_146:
[----:B------:R-:W-:Y:S05]  /*41a0*/  BSYNC B1 ;  /* 0x0000000000017941 */ /* 0x000fea0003800000 */
.L_x_145:
        /* <DEDUP_REMOVED lines=11> */
.L_x_148:
[----:B------:R-:W-:Y:S05]  /*4260*/  BSYNC B1 ;  /* 0x0000000000017941 */ /* 0x000fea0003800000 */
.L_x_147:
[----:B------:R-:W-:Y:S01]  /*4270*/  @!P4 IMAD R143, R143, R155, R22 ;  /* 0x0000009b8f8fc224 */ /* 0x000fe200078e0216 */
[----:B------:R-:W-:Y:S04]  /*4280*/  BSSY B1, `(.L_x_149) ;  /* 0x0000006000017945 */ /* 0x000fe80003800000 */
[----:B------:R0:W-:Y:S01]  /*4290*/  @!P4 STG.E.U8 desc[UR36][R8.64+0x69], R143 ;  /* 0x0000698f0800c986 */ /* 0x0001e2000c101124 */
[----:B------:R-:W-:Y:S05]  /*42a0*/  @P3 BRA `(.L_x_150) ;  /* 0x00000000000c3947 */ /* 0x000fea0003800000 */
[----:B--2---:R-:W3:Y:S02]  /*42b0*/  LDG.E.U8 R157, desc[UR36][R162.64+0x70] ;  /* 0x00007024a29d7981 */ /* 0x004ee4000c1e1100 */
[----:B---3--:R-:W-:-:S05]  /*42c0*/  PRMT R89, R157, 0x8880, RZ ;  /* 0x000088809d597816 */ /* 0x008fca00000000ff */
[----:B------:R-:W-:-:S07]  /*42d0*/  IMAD R22, R89, R156, RZ ;  /* 0x0000009c59167224 */ /* 0x000fce00078e02ff */
.L_x_150:
[----:B------:R-:W-:Y:S05]  /*42e0*/  BSYNC B1 ;  /* 0x0000000000017941 */ /* 0x000fea0003800000 */
.L_x_149:
[----:B---3--:R-:W-:Y:S01]  /*42f0*/  @!P3 IMAD R89, R144, R155, R22 ;  /* 0x0000009b9059b224 */ /* 0x008fe200078e0216 */
[----:B------:R-:W-:Y:S04]  /*4300*/  BSSY B1, `(.L_x_151) ;  /* 0x0000006000017945 */ /* 0x000fe80003800000 */
[----:B------:R3:W-:Y:S01]  /*4310*/  @!P3 STG.E.U8 desc[UR36][R160.64+0x70], R89 ;  /* 0x00007059a000b986 */ /* 0x0007e2000c101124 */
[----:B------:R-:W-:Y:S05]  /*4320*/  @P5 BRA `(.L_x_152) ;  /* 0x00000000000c5947 */ /* 0x000fea0003800000 */
[----:B--2---:R-:W3:Y:S02]  /*4330*/  LDG.E.U8 R157, desc[UR36][R162.64+0x71] ;  /* 0x00007124a29d7981 */ /* 0x004ee4000c1e1100 */
[----:B---3--:R-:W-:-:S05]  /*4340*/  PRMT R89, R157, 0x8880, RZ ;  /* 0x000088809d597816 */ /* 0x008fca00000000ff */
[----:B------:R-:W-:-:S07]  /*4350*/  IMAD R22, R89, R156, RZ ;  /* 0x0000009c59167224 */ /* 0x000fce00078e02ff */
.L_x_152:
[----:B------:R-:W-:Y:S05]  /*4360*/  BSYNC B1 ;  /* 0x0000000000017941 */ /* 0x000fea0003800000 */
.L_x_151:
[----:B------:R-:W-:Y:S01]  /*4370*/  @!P5 IMAD R145, R145, R155, R22 ;  /* 0x0000009b9191d224 */ /* 0x000fe200078e0216 */
[----:B------:R-:W-:Y:S04]  /*4380*/  BSSY B1, `(.L_x_153) ;  /* 0x0000006000017945 */ /* 0x000fe80003800000 */
[----:B------:R0:W-:Y:S01]  /*4390*/  @!P5 STG.E.U8 desc[UR36][R160.64+0x71], R145 ;  /* 0x00007191a000d986 */ /* 0x0001e2000c101124 */
[----:B------:R-:W-:Y:S05]  /*43a0*/  @P2 BRA `(.L_x_154) ;  /* 0x00000000000c2947 */ /* 0x000fea0003800000 */
[----:B--2---:R-:W3:Y:S02]  /*43b0*/  LDG.E.U8 R157, desc[UR36][R166.64+0x70] ;  /* 0x00007024a69d7981 */ /* 0x004ee4000c1e1100 */
[----:B---3--:R-:W-:-:S05]  /*43c0*/  PRMT R89, R157, 0x8880, RZ ;  /* 0x000088809d597816 */ /* 0x008fca00000000ff */
[----:B------:R-:W-:-:S07]  /*43d0*/  IMAD R22, R89, R156, RZ ;  /* 0x0000009c59167224 */ /* 0x000fce00078e02ff */
.L_x_154:
[----:B------:R-:W-:Y:S05]  /*43e0*/  BSYNC B1 ;  /* 0x0000000000017941 */ /* 0x000fea0003800000 */
.L_x_153:
[C---:B------:R-:W-:Y:S01]  /*43f0*/  ISETP.LT.OR P4, PT, R3.reuse, 0x72, !P1 ;  /* 0x000000720300780c */ /* 0x040fe20004f81670 */
[----:B---3--:R-:W-:Y:S01]  /*4400*/  @!P2 IMAD R89, R146, R155, R22 ;  /* 0x0000009b9259a224 */ /* 0x008fe200078e0216 */
[----:B------:R-:W-:Y:S01]  /*4410*/  BSSY B1, `(.L_x_155) ;  /* 0x000000b000017945 */ /* 0x000fe20003800000 */
[----:B------:R-:W-:Y:S02]  /*4420*/  ISETP.LT.OR P3, PT, R3, 0x79, !P0 ;  /* 0x000000790300780c */ /* 0x000fe40004761670 */
[----:B------:R-:W-:Y:S01]  /*4430*/  IADD3 R153, P5, R153, 0x80, RZ ;  /* 0x0000008099997810 */ /* 0x000fe20007fbe0ff */
[----:B------:R3:W-:Y:S01]  /*4440*/  @!P2 STG.E.U8 desc[UR36][R8.64+0x70], R89 ;  /* 0x000070590800a986 */ /* 0x0007e2000c101124 */
[C---:B------:R-:W-:Y:S02]  /*4450*/  ISETP.LT.OR P2, PT, R3.reuse, 0x79, !P1 ;  /* 0x000000790300780c */ /* 0x040fe40004f41670 */
[C---:B------:R-:W-:Y:S02]  /*4460*/  ISETP.LT.OR P0, PT, R3.reuse, 0x7a, !P0 ;  /* 0x0000007a0300780c */ /* 0x040fe40004701670 */
[----:B------:R-:W-:-:S02]  /*4470*/  ISETP.LT.OR P1, PT, R3, 0x7a, !P1 ;  /* 0x0000007a0300780c */ /* 0x000fc40004f21670 */
[----:B------:R-:W-:Y:S11]  /*4480*/  @P4 BRA `(.L_x_156) ;  /* 0x00000000000c4947 */ /* 0x000ff60003800000 */
[----:B--2---:R-:W3:Y:S02]  /*4490*/  LDG.E.U8 R157, desc[UR36][R166.64+0x71] ;  /* 0x00007124a69d7981 */ /* 0x004ee4000c1e1100 */
[----:B---3--:R-:W-:-:S05]  /*44a0*/  PRMT R89, R157, 0x8880, RZ ;  /* 0x000088809d597816 */ /* 0x008fca00000000ff */
[----:B------:R-:W-:-:S07]  /*44b0*/  IMAD R22, R89, R156, RZ ;  /* 0x0000009c59167224 */ /* 0x000fce00078e02ff */
.L_x_156:
[----:B------:R-:W-:Y:S05]  /*44c0*/  BSYNC B1 ;  /* 0x0000000000017941 */ /* 0x000fea0003800000 */
.L_x_155:
[----:B------:R-:W-:Y:S01]  /*44d0*/  @!P4 IMAD R147, R147, R155, R22 ;  /* 0x0000009b9393c224 */ /* 0x000fe200078e0216 */
[----:B------:R-:W-:Y:S04]  /*44e0*/  BSSY B1, `(.L_x_157) ;  /* 0x0000006000017945 */ /* 0x000fe80003800000 */
[----:B------:R0:W-:Y:S01]  /*44f0*/  @!P4 STG.E.U8 desc[UR36][R8.64+0x71], R147 ;  /* 0x000071930800c986 */ /* 0x0001e2000c101124 */
[----:B------:R-:W-:Y:S05]  /*4500*/  @P3 BRA `(.L_x_158) ;  /* 0x00000000000c3947 */ /* 0x000fea0003800000 */
[----:B--2---:R-:W3:Y:S02]  /*4510*/  LDG.E.U8 R157, desc[UR36][R162.64+0x78] ;  /* 0x00007824a29d7981 */ /* 0x004ee4000c1e1100 */
[----:B---3--:R-:W-:-:S05]  /*4520*/  PRMT R89, R157, 0x8880, RZ ;  /* 0x000088809d597816 */ /* 0x008fca00000000ff */
[----:B------:R-:W-:-:S07]  /*4530*/  IMAD R22, R89, R156, RZ ;  /* 0x0000009c59167224 */ /* 0x000fce00078e02ff */
.L_x_158:
[----:B------:R-:W-:Y:S05]  /*4540*/  BSYNC B1 ;  /* 0x0000000000017941 */ /* 0x000fea0003800000 */
.L_x_157:
[----:B---3--:R-:W-:Y:S01]  /*4550*/  @!P3 IMAD R89, R148, R155, R22 ;  /* 0x0000009b9459b224 */ /* 0x008fe200078e0216 */
[----:B------:R-:W-:Y:S01]  /*4560*/  BSSY B1, `(.L_x_159) ;  /* 0x0000007000017945 */ /* 0x000fe20003800000 */
[----:B----4-:R-:W-:-:S03]  /*4570*/  IMAD.X R91, RZ, RZ, R5, P5 ;  /* 0x000000ffff5b7224 */ /* 0x010fc600028e0605 */
[----:B------:R3:W-:Y:S01]  /*4580*/  @!P3 STG.E.U8 desc[UR36][R160.64+0x78], R89 ;  /* 0x00007859a000b986 */ /* 0x0007e2000c101124 */
[----:B------:R-:W-:Y:S05]  /*4590*/  @P0 BRA `(.L_x_160) ;  /* 0x00000000000c0947 */ /* 0x000fea0003800000 */
[----:B--2---:R-:W2:Y:S02]  /*45a0*/  LDG.E.U8 R157, desc[UR36][R162.64+0x79] ;  /* 0x00007924a29d7981 */ /* 0x004ea4000c1e1100 */
[----:B--2---:R-:W-:-:S05]  /*45b0*/  PRMT R5, R157, 0x8880, RZ ;  /* 0x000088809d057816 */ /* 0x004fca00000000ff */
[----:B------:R-:W-:-:S07]  /*45c0*/  IMAD R22, R5, R156, RZ ;  /* 0x0000009c05167224 */ /* 0x000fce00078e02ff */
.L_x_160:
[----:B------:R-:W-:Y:S05]  /*45d0*/  BSYNC B1 ;  /* 0x0000000000017941 */ /* 0x000fea0003800000 */
.L_x_159:
[----:B------:R-:W-:Y:S01]  /*45e0*/  @!P0 IMAD R149, R149, R155, R22 ;  /* 0x0000009b95958224 */ /* 0x000fe200078e0216 */
[----:B------:R-:W-:Y:S01]  /*45f0*/  BSSY B1, `(.L_x_161) ;  /* 0x0000007000017945 */ /* 0x000fe20003800000 */
[----:B------:R-:W-:-:S03]  /*4600*/  IMAD R4, R91, R158, RZ ;  /* 0x0000009e5b047224 */ /* 0x000fc600078e02ff */
[----:B------:R4:W-:Y:S01]  /*4610*/  @!P0 STG.E.U8 desc[UR36][R160.64+0x79], R149 ;  /* 0x00007995a0008986 */ /* 0x0009e2000c101124 */
[----:B------:R-:W-:Y:S05]  /*4620*/  @P2 BRA `(.L_x_162) ;  /* 0x00000000000c2947 */ /* 0x000fea0003800000 */
[----:B--2---:R-:W2:Y:S02]  /*4630*/  LDG.E.U8 R157, desc[UR36][R166.64+0x78] ;  /* 0x00007824a69d7981 */ /* 0x004ea4000c1e1100 */
[----:B--2---:R-:W-:-:S05]  /*4640*/  PRMT R5, R157, 0x8880, RZ ;  /* 0x000088809d057816 */ /* 0x004fca00000000ff */
[----:B------:R-:W-:-:S07]  /*4650*/  IMAD R22, R5, R156, RZ ;  /* 0x0000009c05167224 */ /* 0x000fce00078e02ff */
.L_x_162:
[----:B------:R-:W-:Y:S05]  /*4660*/  BSYNC B1 ;  /* 0x0000000000017941 */ /* 0x000fea0003800000 */
.L_x_161:
[----:B------:R-:W-:Y:S01]  /*4670*/  @!P2 IMAD R5, R150, R155, R22 ;  /* 0x0000009b9605a224 */ /* 0x000fe200078e0216 */
[----:B------:R-:W-:Y:S01]  /*4680*/  BSSY B1, `(.L_x_163) ;  /* 0x0000009000017945 */ /* 0x000fe20003800000 */
[C---:B---3--:R-:W-:Y:S02]  /*4690*/  IMAD R89, R153.reuse, R159, R4 ;  /* 0x0000009f99597224 */ /* 0x048fe400078e0204 */
[CC--:B------:R-:W-:Y:S01]  /*46a0*/  IMAD.WIDE.U32 R164, R153.reuse, R158.reuse, R164 ;  /* 0x0000009e99a47225 */ /* 0x0c0fe200078e00a4 */
[----:B------:R3:W-:Y:S03]  /*46b0*/  @!P2 STG.E.U8 desc[UR36][R8.64+0x78], R5 ;  /* 0x000078050800a986 */ /* 0x0007e6000c101124 */
[----:B------:R-:W-:Y:S01]  /*46c0*/  IMAD.WIDE.U32 R158, R153, R158, R20 ;  /* 0x0000009e999e7225 */ /* 0x000fe200078e0014 */
[----:B------:R-:W-:Y:S06]  /*46d0*/  @P1 BRA `(.L_x_164) ;  /* 0x00000000000c1947 */ /* 0x000fec0003800000 */
[----:B--2---:R-:W3:Y:S02]  /*46e0*/  LDG.E.U8 R157, desc[UR36][R166.64+0x79] ;  /* 0x00007924a69d7981 */ /* 0x004ee4000c1e1100 */
[----:B---3--:R-:W-:-:S05]  /*46f0*/  PRMT R5, R157, 0x8880, RZ ;  /* 0x000088809d057816 */ /* 0x008fca00000000ff */
[----:B------:R-:W-:-:S07]  /*4700*/  IMAD R22, R5, R156, RZ ;  /* 0x0000009c05167224 */ /* 0x000fce00078e02ff */
.L_x_164:
[----:B------:R-:W-:Y:S05]  /*4710*/  BSYNC B1 ;  /* 0x0000000000017941 */ /* 0x000fea0003800000 */
.L_x_163:
[----:B------:R-:W-:Y:S01]  /*4720*/  @!P1 IMAD R151, R151, R155, R22 ;  /* 0x0000009b97979224 */ /* 0x000fe200078e0216 */
[----:B------:R-:W-:Y:S01]  /*4730*/  ISETP.GE.AND P2, PT, R0, 0x81, PT ;  /* 0x000000810000780c */ /* 0x000fe20003f46270 */
[----:B------:R-:W-:Y:S01]  /*4740*/  BSSY B1, `(.L_x_165) ;  /* 0x000000c000017945 */ /* 0x000fe20003800000 */
[----:B------:R-:W-:Y:S02]  /*4750*/  IADD3 R4, P5, R158, R12, RZ ;  /* 0x0000000c9e047210 */ /* 0x000fe40007fbe0ff */
[----:B------:R0:W-:Y:S01]  /*4760*/  @!P1 STG.E.U8 desc[UR36][R8.64+0x79], R151 ;  /* 0x0000799708009986 */ /* 0x0001e2000c101124 */
[----:B------:R-:W-:Y:S02]  /*4770*/  ISETP.LT.OR P1, PT, R3, 0x1, !P2 ;  /* 0x000000010300780c */ /* 0x000fe40005721670 */
[----:B---3--:R-:W-:Y:S02]  /*4780*/  IADD3.X R5, R13, R159, R89, P5, !PT ;  /* 0x0000009f0d057210 */ /* 0x008fe40002ffe459 */
[----:B------:R-:W-:-:S02]  /*4790*/  ISETP.GE.AND P0, PT, R0, 0x89, PT ;  /* 0x000000890000780c */ /* 0x000fc40003f06270 */
[----:B------:R-:W-:Y:S02]  /*47a0*/  IADD3 R12, P4, P3, R14, R12, R164 ;  /* 0x0000000c0e0c7210 */ /* 0x000fe40007b9e0a4 */
[----:B------:R-:W-:-:S05]  /*47b0*/  ISETP.LT.OR P5, PT, R3, 0x2, !P2 ;  /* 0x000000020300780c */ /* 0x000fca00057a1670 */
[----:B0-----:R-:W-:Y:S08]  /*47c0*/  @P1 BRA `(.L_x_166) ;  /* 0x00000000000c1947 */ /* 0x001ff00003800000 */
[----:B--2---:R-:W2:Y:S02]  /*47d0*/  LDG.E.U8 R157, desc[UR36][R4.64] ;  /* 0x00000024049d7981 */ /* 0x004ea4000c1e1100 */
[----:B--2---:R-:W-:-:S05]  /*47e0*/  PRMT R9, R157, 0x8880, RZ ;  /* 0x000088809d097816 */ /* 0x004fca00000000ff */
[----:B------:R-:W-:-:S07]  /*47f0*/  IMAD R22, R9, R156, RZ ;  /* 0x0000009c09167224 */ /* 0x000fce00078e02ff */
.L_x_166:
[----:B------:R-:W-:Y:S05]  /*4800*/  BSYNC B1 ;  /* 0x0000000000017941 */ /* 0x000fea0003800000 */
.L_x_165:
[----:B------:R-:W-:Y:S01]  /*4810*/  @!P1 IMAD R9, R24, R155, R22 ;  /* 0x0000009b18099224 */ /* 0x000fe200078e0216 */
[----:B------:R-:W-:Y:S01]  /*4820*/  BSSY B1, `(.L_x_167) ;  /* 0x0000007000017945 */ /* 0x000fe20003800000 */
[----:B------:R-:W-:-:S03]  /*4830*/  IMAD.IADD R164, R89, 0x1, R165 ;  /* 0x0000000159a47824 */ /* 0x000fc600078e02a5 */
[----:B------:R0:W-:Y:S01]  /*4840*/  @!P1 STG.E.U8 desc[UR36][R6.64], R9 ;  /* 0x0000000906009986 */ /* 0x0001e2000c101124 */
[----:B------:R-:W-:Y:S05]  /*4850*/  @P5 BRA `(.L_x_168) ;  /* 0x00000000000c5947 */ /* 0x000fea0003800000 */
[----:B--2---:R-:W0:Y:S02]  /*4860*/  LDG.E.U8 R157, desc[UR36][R4.64+0x1] ;  /* 0x00000124049d7981 */ /* 0x004e24000c1e1100 */
[----:B0-----:R-:W-:-:S05]  /*4870*/  PRMT R9, R157, 0x8880, RZ ;  /* 0x000088809d097816 */ /* 0x001fca00000000ff */
[----:B------:R-:W-:-:S07]  /*4880*/  IMAD R22, R9, R156, RZ ;  /* 0x0000009c09167224 */ /* 0x000fce00078e02ff */
.L_x_168:
[----:B------:R-:W-:Y:S05]  /*4890*/  BSYNC B1 ;  /* 0x0000000000017941 */ /* 0x000fea0003800000 */
.L_x_167:
[----:B------:R-:W-:Y:S01]  /*48a0*/  ISETP.LT.OR P1, PT, R3, 0x1, !P0 ;  /* 0x000000010300780c */ /* 0x000fe20004721670 */
[----:B------:R-:W-:Y:S01]  /*48b0*/  @!P5 IMAD R25, R25, R155, R22 ;  /* 0x0000009b1919d224 */ /* 0x000fe200078e0216 */
[----:B------:R-:W-:Y:S01]  /*48c0*/  BSSY B1, `(.L_x_169) ;  /* 0x000000a000017945 */ /* 0x000fe20003800000 */
[----:B------:R-:W-:Y:S02]  /*48d0*/  IADD3.X R13, R21, R13, R164, P4, P3 ;  /* 0x0000000d150d7210 */ /* 0x000fe400027e64a4 */
[C---:B------:R-:W-:Y:S01]  /*48e0*/  ISETP.LT.OR P4, PT, R3.reuse, 0x2, !P0 ;  /* 0x000000020300780c */ /* 0x040fe20004781670 */
[----:B------:R3:W-:Y:S01]  /*48f0*/  @!P5 STG.E.U8 desc[UR36][R6.64+0x1], R25 ;  /* 0x000001190600d986 */ /* 0x0007e2000c101124 */
[C---:B------:R-:W-:Y:S02]  /*4900*/  ISETP.LT.OR P5, PT, R3.reuse, 0x9, !P2 ;  /* 0x000000090300780c */ /* 0x040fe400057a1670 */
[----:B------:R-:W-:-:S04]  /*4910*/  ISETP.LT.OR P3, PT, R3, 0xa, !P2 ;  /* 0x0000000a0300780c */ /* 0x000fc80005761670 */
[----:B------:R-:W-:Y:S09]  /*4920*/  @P1 BRA `(.L_x_170) ;  /* 0x00000000000c1947 */ /* 0x000ff20003800000 */
[----:B--2---:R-:W0:Y:S02]  /*4930*/  LDG.E.U8 R157, desc[UR36][R12.64] ;  /* 0x000000240c9d7981 */ /* 0x004e24000c1e1100 */
[----:B0-----:R-:W-:-:S05]  /*4940*/  PRMT R9, R157, 0x8880, RZ ;  /* 0x000088809d097816 */ /* 0x001fca00000000ff */
[----:B------:R-:W-:-:S07]  /*4950*/  IMAD R22, R9, R156, RZ ;  /* 0x0000009c09167224 */ /* 0x000fce00078e02ff */
.L_x_170:
[----:B------:R-:W-:Y:S05]  /*4960*/  BSYNC B1 ;  /* 0x0000000000017941 */ /* 0x000fea0003800000 */
.L_x_169:
[----:B0-----:R-:W-:Y:S01]  /*4970*/  @!P1 IMAD R9, R26, R155, R22 ;  /* 0x0000009b1a099224 */ /* 0x001fe200078e0216 */
[----:B------:R-:W-:Y:S04]  /*4980*/  BSSY B1, `(.L_x_171) ;  /* 0x0000006000017945 */ /* 0x000fe80003800000 */
[----:B------:R0:W-:Y:S01]  /*4990*/  @!P1 STG.E.U8 desc[UR36][R10.64], R9 ;  /* 0x000000090a009986 */ /* 0x0001e2000c101124 */
[----:B------:R-:W-:Y:S05]  /*49a0*/  @P4 BRA `(.L_x_172) ;  /* 0x00000000000c4947 */ /* 0x000fea0003800000 */
[----:B--2---:R-:W0:Y:S02]  /*49b0*/  LDG.E.U8 R157, desc[UR36][R12.64+0x1] ;  /* 0x000001240c9d7981 */ /* 0x004e24000c1e1100 */
[----:B0-----:R-:W-:-:S05]  /*49c0*/  PRMT R9, R157, 0x8880, RZ ;  /* 0x000088809d097816 */ /* 0x001fca00000000ff */
[----:B------:R-:W-:-:S07]  /*49d0*/  IMAD R22, R9, R156, RZ ;  /* 0x0000009c09167224 */ /* 0x000fce00078e02ff */
.L_x_172:
[----:B------:R-:W-:Y:S05]  /*49e0*/  BSYNC B1 ;  /* 0x0000000000017941 */ /* 0x000fea0003800000 */
.L_x_171:
[----:B------:R-:W-:Y:S01]  /*49f0*/  @!P4 IMAD R27, R27, R155, R22 ;  /* 0x0000009b1b1bc224 */ /* 0x000fe200078e0216 */
[----:B------:R-:W-:Y:S04]  /*4a00*/  BSSY B1, `(.L_x_173) ;  /* 0x0000006000017945 */ /* 0x000fe80003800000 */
[----:B------:R0:W-:Y:S01]  /*4a10*/  @!P4 STG.E.U8 desc[UR36][R10.64+0x1], R27 ;  /* 0x0000011b0a00c986 */ /* 0x0001e2000c101124 */
[----:B------:R-:W-:Y:S05]  /*4a20*/  @P5 BRA `(.L_x_174) ;  /* 0x00000000000c5947 */ /* 0x000fea0003800000 */
[----:B--2---:R-:W0:Y:S02]  /*4a30*/  LDG.E.U8 R157, desc[UR36][R4.64+0x8] ;  /* 0x00000824049d7981 */ /* 0x004e24000c1e1100 */
[----:B0-----:R-:W-:-:S05]  /*4a40*/  PRMT R9, R157, 0x8880, RZ ;  /* 0x000088809d097816 */ /* 0x001fca00000000ff */
[----:B------:R-:W-:-:S07]  /*4a50*/  IMAD R22, R9, R156, RZ ;  /* 0x0000009c09167224 */ /* 0x000fce00078e02ff */
.L_x_174:
[----:B------:R-:W-:Y:S05]  /*4a60*/  BSYNC B1 ;  /* 0x0000000000017941 */ /* 0x000fea0003800000 */
.L_x_173:
[----:B0-----:R-:W-:Y:S01]  /*4a70*/  @!P5 IMAD R9, R28, R155, R22 ;  /* 0x0000009b1c09d224 */ /* 0x001fe200078e0216 */
[----:B------:R-:W-:Y:S04]  /*4a80*/  BSSY B1, `(.L_x_175) ;  /* 0x0000006000017945 */ /* 0x000fe80003800000 */
[----:B------:R0:W-:Y:S01]  /*4a90*/  @!P5 STG.E.U8 desc[UR36][R6.64+0x8], R9 ;  /* 0x000008090600d986 */ /* 0x0001e2000c101124 */
[----:B------:R-:W-:Y:S05]  /*4aa0*/  @P3 BRA `(.L_x_176) ;  /* 0x00000000000c3947 */ /* 0x000fea0003800000 */
[----:B--2---:R-:W0:Y:S02]  /*4ab0*/  LDG.E.U8 R157, desc[UR36][R4.64+0x9] ;  /* 0x00000924049d7981 */ /* 0x004e24000c1e1100 */
[----:B0-----:R-:W-:-:S05]  /*4ac0*/  PRMT R9, R157, 0x8880, RZ ;  /* 0x000088809d097816 */ /* 0x001fca00000000ff */
[----:B------:R-:W-:-:S07]  /*4ad0*/  IMAD R22, R9, R156, RZ ;  /* 0x0000009c09167224 */ /* 0x000fce00078e02ff */
.L_x_176:
[----:B------:R-:W-:Y:S05]  /*4ae0*/  BSYNC B1 ;  /* 0x0000000000017941 */ /* 0x000fea0003800000 */
.L_x_175:
[----:B------:R-:W-:Y:S01]  /*4af0*/  ISETP.LT.OR P5, PT, R3, 0x9, !P0 ;  /* 0x000000090300780c */ /* 0x000fe200047a1670 */
[----:B------:R-:W-:Y:S01]  /*4b00*/  @!P3 IMAD R29, R29, R155, R22 ;  /* 0x0000009b1d1db224 */ /* 0x000fe200078e0216 */
[----:B------:R-:W-:Y:S01]  /*4b10*/  BSSY B1, `(.L_x_177) ;  /* 0x0000009000017945 */ /* 0x000fe20003800000 */
[C---:B------:R-:W-:Y:S02]  /*4b20*/  ISETP.LT.OR P4, PT, R3.reuse, 0xa, !P0 ;  /* 0x0000000a0300780c */ /* 0x040fe40004781670 */
[C---:B------:R-:W-:Y:S01]  /*4b30*/  ISETP.LT.OR P1, PT, R3.reuse, 0x12, !P2 ;  /* 0x000000120300780c */ /* 0x040fe20005721670 */
[----:B------:R0:W-:Y:S01]  /*4b40*/  @!P3 STG.E.U8 desc[UR36][R6.64+0x9], R29 ;  /* 0x0000091d0600b986 */ /* 0x0001e2000c101124 */
[----:B------:R-:W-:-:S06]  /*4b50*/  ISETP.LT.OR P3, PT, R3, 0x11, !P2 ;  /* 0x000000110300780c */ /* 0x000fcc0005761670 */
[----:B------:R-:W-:Y:S07]  /*4b60*/  @P5 BRA `(.L_x_178) ;  /* 0x00000000000c5947 */ /* 0x000fee0003800000 */
[----:B--2---:R-:W0:Y:S02]  /*4b70*/  LDG.E.U8 R157, desc[UR36][R12.64+0x8] ;  /* 0x000008240c9d7981 */ /* 0x004e24000c1e1100 */
[----:B0-----:R-:W-:-:S05]  /*4b80*/  PRMT R9, R157, 0x8880, RZ ;  /* 0x000088809d097816 */ /* 0x001fca00000000ff */
[----:B------:R-:W-:-:S07]  /*4b90*/  IMAD R22, R9, R156, RZ ;  /* 0x0000009c09167224 */ /* 0x000fce00078e02ff */
.L_x_178:
[----:B------:R-:W-:Y:S05]  /*4ba0*/  BSYNC B1 ;  /* 0x0000000000017941 */ /* 0x000fea0003800000 */
.L_x_177:
[----:B0-----:R-:W-:Y:S01]  /*4bb0*/  @!P5 IMAD R9, R30, R155, R22 ;  /* 0x0000009b1e09d224 */ /* 0x001fe200078e0216 */
[----:B------:R-:W-:Y:S04]  /*4bc0*/  BSSY B1, `(.L_x_179) ;  /* 0x0000006000017945 */ /* 0x000fe80003800000 */
[----:B------:R0:W-:Y:S01]  /*4bd0*/  @!P5 STG.E.U8 desc[UR36][R10.64+0x8], R9 ;  /* 0x000008090a00d986 */ /* 0x0001e2000c101124 */
[----:B------:R-:W-:Y:S05]  /*4be0*/  @P4 BRA `(.L_x_180) ;  /* 0x00000000000c4947 */ /* 0x000fea0003800000 */
[----:B--2---:R-:W0:Y:S02]  /*4bf0*/  LDG.E.U8 R157, desc[UR36][R12.64+0x9] ;  /* 0x000009240c9d7981 */ /* 0x004e24000c1e1100 */
[----:B0-----:R-:W-:-:S05]  /*4c00*/  PRMT R9, R157, 0x8880, RZ ;  /* 0x000088809d097816 */ /* 0x001fca00000000ff */
[----:B------:R-:W-:-:S07]  /*4c10*/  IMAD R22, R9, R156, RZ ;  /* 0x0000009c09167224 */ /* 0x000fce00078e02ff */
.L_x_180:
[----:B------:R-:W-:Y:S05]  /*4c20*/  BSYNC B1 ;  /* 0x0000000000017941 */ /* 0x000fea0003800000 */
.L_x_179:
[----:B------:R-:W-:Y:S01]  /*4c30*/  @!P4 IMAD R31, R31, R155, R22 ;  /* 0x0000009b1f1fc224 */ /* 0x000fe200078e0216 */
[----:B------:R-:W-:Y:S04]  /*4c40*/  BSSY B1, `(.L_x_181) ;  /* 0x0000006000017945 */ /* 0x000fe80003800000 */
[----:B------:R0:W-:Y:S01]  /*4c50*/  @!P4 STG.E.U8 desc[UR36][R10.64+0x9], R31 ;  /* 0x0000091f0a00c986 */ /* 0x0001e2000c101124 */
[----:B------:R-:W-:Y:S05]  /*4c60*/  @P3 BRA `(.L_x_182) ;  /* 0x00000000000c3947 */ /* 0x000fea0003800000 */
[----:B--2---:R-:W0:Y:S02]  /*4c70*/  LDG.E.U8 R157, desc[UR36][R4.64+0x10] ;  /* 0x00001024049d7981 */ /* 0x004e24000c1e1100 */
[----:B0-----:R-:W-:-:S05]  /*4c80*/  PRMT R9, R157, 0x8880, RZ ;  /* 0x000088809d097816 */ /* 0x001fca00000000ff */
[----:B------:R-:W-:-:S07]  /*4c90*/  IMAD R22, R9, R156, RZ ;  /* 0x0000009c09167224 */ /* 0x000fce00078e02ff */
.L_x_182:
[----:B------:R-:W-:Y:S05]  /*4ca0*/  BSYNC B1 ;  /* 0x0000000000017941 */ /* 0x000fea0003800000 */
.L_x_181:
[----:B0-----:R-:W-:Y:S01]  /*4cb0*/  @!P3 IMAD R9, R32, R155, R22 ;  /* 0x0000009b2009b224 */ /* 0x001fe200078e0216 */
[----:B------:R-:W-:Y:S04]  /*4cc0*/  BSSY B1, `(.L_x_183) ;  /* 0x0000006000017945 */ /* 0x000fe80003800000 */
[----:B------:R0:W-:Y:S01]  /*4cd0*/  @!P3 STG.E.U8 desc[UR36][R6.64+0x10], R9 ;  /* 0x000010090600b986 */ /* 0x0001e2000c101124 */
[----:B------:R-:W-:Y:S05]  /*4ce0*/  @P1 BRA `(.L_x_184) ;  /* 0x00000000000c1947 */ /* 0x000fea0003800000 */
[----:B--2---:R-:W0:Y:S02]  /*4cf0*/  LDG.E.U8 R157, desc[UR36][R4.64+0x11] ;  /* 0x00001124049d7981 */ /* 0x004e24000c1e1100 */
[----:B0-----:R-:W-:-:S05]  /*4d00*/  PRMT R9, R157, 0x8880, RZ ;  /* 0x000088809d097816 */ /* 0x001fca00000000ff */
[----:B------:R-:W-:-:S07]  /*4d10*/  IMAD R22, R9, R156, RZ ;  /* 0x0000009c09167224 */ /* 0x000fce00078e02ff */
.L_x_184:
[----:B------:R-:W-:Y:S05]  /*4d20*/  BSYNC B1 ;  /* 0x0000000000017941 */ /* 0x000fea0003800000 */
.L_x_183:
        /* <DEDUP_REMOVED lines=11> */
.L_x_186:
[----:B------:R-:W-:Y:S05]  /*4de0*/  BSYNC B1 ;  /* 0x0000000000017941 */ /* 0x000fea0003800000 */
.L_x_185:
[----:B0-----:R-:W-:Y:S01]  /*4df0*/  @!P4 IMAD R9, R34, R155, R22 ;  /* 0x0000009b2209c224 */ /* 0x001fe200078e0216 */
[----:B------:R-:W-:Y:S04]  /*4e00*/  BSSY B1, `(.L_x_187) ;  /* 0x0000006000017945 */ /* 0x000fe80003800000 */
[----:B------:R0:W-:Y:S01]  /*4e10*/  @!P4 STG.E.U8 desc[UR36][R10.64+0x10], R9 ;  /* 0x000010090a00c986 */ /* 0x0001e2000c101124 */
[----:B------:R-:W-:Y:S05]  /*4e20*/  @P3 BRA `(.L_x_188) ;  /* 0x00000000000c3947 */ /* 0x000fea0003800000 */
[----:B--2---:R-:W0:Y:S02]  /*4e30*/  LDG.E.U8 R157, desc[UR36][R12.64+0x11] ;  /* 0x000011240c9d7981 */ /* 0x004e24000c1e1100 */
[----:B0-----:R-:W-:-:S05]  /*4e40*/  PRMT R9, R157, 0x8880, RZ ;  /* 0x000088809d097816 */ /* 0x001fca00000000ff */
[----:B------:R-:W-:-:S07]  /*4e50*/  IMAD R22, R9, R156, RZ ;  /* 0x0000009c09167224 */ /* 0x000fce00078e02ff */
.L_x_188:
[----:B------:R-:W-:Y:S05]  /*4e60*/  BSYNC B1 ;  /* 0x0000000000017941 */ /* 0x000fea0003800000 */
.L_x_187:
[----:B------:R-:W-:Y:S01]  /*4e70*/  @!P3 IMAD R35, R35, R155, R22 ;  /* 0x0000009b2323b224 */ /* 0x000fe200078e0216 */
[----:B------:R-:W-:Y:S04]  /*4e80*/  BSSY B1, `(.L_x_189) ;  /* 0x0000006000017945 */ /* 0x000fe80003800000 */
[----:B------:R0:W-:Y:S01]  /*4e90*/  @!P3 STG.E.U8 desc[UR36][R10.64+0x11], R35 ;  /* 0x000011230a00b986 */ /* 0x0001e2000c101124 */
[----:B------:R-:W-:Y:S05]  /*4ea0*/  @P5 BRA `(.L_x_190) ;  /* 0x00000000000c5947 */ /* 0x000fea0003800000 */
[----:B--2---:R-:W0:Y:S02]  /*4eb0*/  LDG.E.U8 R157, desc[UR36][R4.64+0x18] ;  /* 0x00001824049d7981 */ /* 0x004e24000c1e1100 */
[----:B0-----:R-:W-:-:S05]  /*4ec0*/  PRMT R9, R157, 0x8880, RZ ;  /* 0x000088809d097816 */ /* 0x001fca00000000ff */
[----:B------:R-:W-:-:S07]  /*4ed0*/  IMAD R22, R9, R156, RZ ;  /* 0x0000009c09167224 */ /* 0x000fce00078e02ff */
.L_x_190:
[----:B------:R-:W-:Y:S05]  /*4ee0*/  BSYNC B1 ;  /* 0x0000000000017941 */ /* 0x000fea0003800000 */
.L_x_189:
[----:B0-----:R-:W-:Y:S01]  /*4ef0*/  @!P5 IMAD R9, R36, R155, R22 ;  /* 0x0000009b2409d224 */ /* 0x001fe200078e0216 */
[----:B------:R-:W-:Y:S04]  /*4f00*/  BSSY B1, `(.L_x_191) ;  /* 0x0000006000017945 */ /* 0x000fe80003800000 */
[----:B------:R0:W-:Y:S01]  /*4f10*/  @!P5 STG.E.U8 desc[UR36][R6.64+0x18], R9 ;  /* 0x000018090600d986 */ /* 0x0001e2000c101124 */
[----:B------:R-:W-:Y:S05]  /*4f20*/  @P1 BRA `(.L_x_192) ;  /* 0x00000000000c1947 */ /* 0x000fea0003800000 */
[----:B--2---:R-:W0:Y:S02]  /*4f30*/  LDG.E.U8 R157, desc[UR36][R4.64+0x19] ;  /* 0x00001924049d7981 */ /* 0x004e24000c1e1100 */
[----:B0-----:R-:W-:-:S05]  /*4f40*/  PRMT R9, R157, 0x8880, RZ ;  /* 0x000088809d097816 */ /* 0x001fca00000000ff */
[----:B------:R-:W-:-:S07]  /*4f50*/  IMAD R22, R9, R156, RZ ;  /* 0x0000009c09167224 */ /* 0x000fce00078e02ff */
.L_x_192:
[----:B------:R-:W-:Y:S05]  /*4f60*/  BSYNC B1 ;  /* 0x0000000000017941 */ /* 0x000fea0003800000 */
.L_x_191:
        /* <DEDUP_REMOVED lines=11> */
.L_x_194:
[----:B------:R-:W-:Y:S05]  /*5020*/  BSYNC B1 ;  /* 0x0000000000017941 */ /* 0x000fea0003800000 */
.L_x_193:
[----:B0-----:R-:W-:Y:S01]  /*5030*/  @!P4 IMAD R9, R38, R155, R22 ;  /* 0x0000009b2609c224 */ /* 0x001fe200078e0216 */
[----:B------:R-:W-:Y:S04]  /*5040*/  BSSY B1, `(.L_x_195) ;  /* 0x0000006000017945 */ /* 0x000fe80003800000 */
[----:B------:R0:W-:Y:S01]  /*5050*/  @!P4 STG.E.U8 desc[UR36][R10.64+0x18], R9 ;  /* 0x000018090a00c986 */ /* 0x0001e2000c101124 */
[----:B------:R-:W-:Y:S05]  /*5060*/  @P3 BRA `(.L_x_196) ;  /* 0x00000000000c3947 */ /* 0x000fea0003800000 */
[----:B--2---:R-:W0:Y:S02]  /*5070*/  LDG.E.U8 R157, desc[UR36][R12.64+0x19] ;  /* 0x000019240c9d7981 */ /* 0x004e24000c1e1100 */
[----:B0-----:R-:W-:-:S05]  /*5080*/  PRMT R9, R157, 0x8880, RZ ;  /* 0x000088809d097816 */ /* 0x001fca00000000ff */
[----:B------:R-:W-:-:S07]  /*5090*/  IMAD R22, R9, R156, RZ ;  /* 0x0000009c09167224 */ /* 0x000fce00078e02ff */
.L_x_196:
[----:B------:R-:W-:Y:S05]  /*50a0*/  BSYNC B1 ;  /* 0x0000000000017941 */ /* 0x000fea0003800000 */
.L_x_195:
[----:B------:R-:W-:Y:S01]  /*50b0*/  @!P3 IMAD R39, R39, R155, R22 ;  /* 0x0000009b2727b224 */ /* 0x000fe200078e0216 */
[----:B------:R-:W-:Y:S04]  /*50c0*/  BSSY B1, `(.L_x_197) ;  /* 0x0000006000017945 */ /* 0x000fe80003800000 */
[----:B------:R0:W-:Y:S01]  /*50d0*/  @!P3 STG.E.U8 desc[UR36][R10.64+0x19], R39 ;  /* 0x000019270a00b986 */ /* 0x0001e2000c101124 */
[----:B------:R-:W-:Y:S05]  /*50e0*/  @P5 BRA `(.L_x_198) ;  /* 0x00000000000c5947 */ /* 0x000fea0003800000 */
[----:B--2---:R-:W0:Y:S02]  /*50f0*/  LDG.E.U8 R157, desc[UR36][R4.64+0x20] ;  /* 0x00002024049d7981 */ /* 0x004e24000c1e1100 */
[----:B0-----:R-:W-:-:S05]  /*5100*/  PRMT R9, R157, 0x8880, RZ ;  /* 0x000088809d097816 */ /* 0x001fca00000000ff */
[----:B------:R-:W-:-:S07]  /*5110*/  IMAD R22, R9, R156, RZ ;  /* 0x0000009c09167224 */ /* 0x000fce00078e02ff */
.L_x_198:
[----:B------:R-:W-:Y:S05]  /*5120*/  BSYNC B1 ;  /* 0x0000000000017941 */ /* 0x000fea0003800000 */
.L_x_197:
[----:B0-----:R-:W-:Y:S01]  /*5130*/  @!P5 IMAD R9, R40, R155, R22 ;  /* 0x0000009b2809d224 */ /* 0x001fe200078e0216 */
[----:B------:R-:W-:Y:S04]  /*5140*/  BSSY B1, `(.L_x_199) ;  /* 0x0000006000017945 */ /* 0x000fe80003800000 */
[----:B------:R0:W-:Y:S01]  /*5150*/  @!P5 STG.E.U8 desc[UR36][R6.64+0x20], R9 ;  /* 0x000020090600d986 */ /* 0x0001e2000c101124 */
[----:B------:R-:W-:Y:S05]  /*5160*/  @P1 BRA `(.L_x_200) ;  /* 0x00000000000c1947 */ /* 0x000fea0003800000 */
[----:B--2---:R-:W0:Y:S02]  /*5170*/  LDG.E.U8 R157, desc[UR36][R4.64+0x21] ;  /* 0x00002124049d7981 */ /* 0x004e24000c1e1100 */
[----:B0-----:R-:W-:-:S05]  /*5180*/  PRMT R9, R157, 0x8880, RZ ;  /* 0x000088809d097816 */ /* 0x001fca00000000ff */
[----:B------:R-:W-:-:S07]  /*5190*/  IMAD R22, R9, R156, RZ ;  /* 0x0000009c09167224 */ /* 0x000fce00078e02ff */
.L_x_200:
[----:B------:R-:W-:Y:S05]  /*51a0*/  BSYNC B1 ;  /* 0x0000000000017941 */ /* 0x000fea0003800000 */
.L_x_199:
        /* <DEDUP_REMOVED lines=11> */
.L_x_202:
[----:B------:R-:W-:Y:S05]  /*5260*/  BSYNC B1 ;  /* 0x0000000000017941 */ /* 0x000fea0003800000 */
.L_x_201:
[----:B0-----:R-:W-:Y:S01]  /*5270*/  @!P4 IMAD R9, R42, R155, R22 ;  /* 0x0000009b2a09c224 */ /* 0x001fe200078e0216 */
[----:B------:R-:W-:Y:S04]  /*5280*/  BSSY B1, `(.L_x_203) ;  /* 0x0000006000017945 */ /* 0x000fe80003800000 */
[----:B------:R0:W-:Y:S01]  /*5290*/  @!P4 STG.E.U8 desc[UR36][R10.64+0x20], R9 ;  /* 0x000020090a00c986 */ /* 0x0001e2000c101124 */
[----:B------:R-:W-:Y:S05]  /*52a0*/  @P3 BRA `(.L_x_204) ;  /* 0x00000000000c3947 */ /* 0x000fea0003800000 */
[----:B--2---:R-:W0:Y:S02]  /*52b0*/  LDG.E.U8 R157, desc[UR36][R12.64+0x21] ;  /* 0x000021240c9d7981 */ /* 0x004e24000c1e1100 */
[----:B0-----:R-:W-:-:S05]  /*52c0*/  PRMT R9, R157, 0x8880, RZ ;  /* 0x000088809d097816 */ /* 0x001fca00000000ff */
[----:B------:R-:W-:-:S07]  /*52d0*/  IMAD R22, R9, R156, RZ ;  /* 0x0000009c09167224 */ /* 0x000fce00078e02ff */
.L_x_204:
[----:B------:R-:W-:Y:S05]  /*52e0*/  BSYNC B1 ;  /* 0x0000000000017941 */ /* 0x000fea0003800000 */
.L_x_203:
[----:B------:R-:W-:Y:S01]  /*52f0*/  @!P3 IMAD R43, R43, R155, R22 ;  /* 0x0000009b2b2bb224 */ /* 0x000fe200078e0216 */
[----:B------:R-:W-:Y:S04]  /*5300*/  BSSY B1, `(.L_x_205) ;  /* 0x0000006000017945 */ /* 0x000fe80003800000 */
[----:B------:R0:W-:Y:S01]  /*5310*/  @!P3 STG.E.U8 desc[UR36][R10.64+0x21], R43 ;  /* 0x0000212b0a00b986 */ /* 0x0001e2000c101124 */
[----:B------:R-:W-:Y:S05]  /*5320*/  @P5 BRA `(.L_x_206) ;  /* 0x00000000000c5947 */ /* 0x000fea0003800000 */
[----:B--2---:R-:W0:Y:S02]  /*5330*/  LDG.E.U8 R157, desc[UR36][R4.64+0x28] ;  /* 0x00002824049d7981 */ /* 0x004e24000c1e1100 */
[----:B0-----:R-:W-:-:S05]  /*5340*/  PRMT R9, R157, 0x8880, RZ ;  /* 0x000088809d097816 */ /* 0x001fca00000000ff */
[----:B------:R-:W-:-:S07]  /*5350*/  IMAD R22, R9, R156, RZ ;  /* 0x0000009c09167224 */ /* 0x000fce00078e02ff */
.L_x_206:
[----:B------:R-:W-:Y:S05]  /*5360*/  BSYNC B1 ;  /* 0x0000000000017941 */ /* 0x000fea0003800000 */
.L_x_205:
[----:B0-----:R-:W-:Y:S01]  /*5370*/  @!P5 IMAD R9, R44, R155, R22 ;  /* 0x0000009b2c09d224 */ /* 0x001fe200078e0216 */
[----:B------:R-:W-:Y:S04]  /*5380*/  BSSY B1, `(.L_x_207) ;  /* 0x0000006000017945 */ /* 0x000fe80003800000 */
[----:B------:R0:W-:Y:S01]  /*5390*/  @!P5 STG.E.U8 desc[UR36][R6.64+0x28], R9 ;  /* 0x000028090600d986 */ /* 0x0001e2000c101124 */
[----:B------:R-:W-:Y:S05]  /*53a0*/  @P1 BRA `(.L_x_208) ;  /* 0x00000000000c1947 */ /* 0x000fea0003800000 */
[----:B--2---:R-:W0:Y:S02]  /*53b0*/  LDG.E.U8 R157, desc[UR36][R4.64+0x29] ;  /* 0x00002924049d7981 */ /* 0x004e24000c1e1100 */
[----:B0-----:R-:W-:-:S05]  /*53c0*/  PRMT R9, R157, 0x8880, RZ ;  /* 0x000088809d097816 */ /* 0x001fca00000000ff */
[----:B------:R-:W-:-:S07]  /*53d0*/  IMAD R22, R9, R156, RZ ;  /* 0x0000009c09167224 */ /* 0x000fce00078e02ff */
.L_x_208:
[----:B------:R-:W-:Y:S05]  /*53e0*/  BSYNC B1 ;  /* 0x0000000000017941 */ /* 0x000fea0003800000 */
.L_x_207:
        /* <DEDUP_REMOVED lines=11> */
.L_x_210:
[----:B------:R-:W-:Y:S05]  /*54a0*/  BSYNC B1 ;  /* 0x0000000000017941 */ /* 0x000fea0003800000 */
.L_x_209:
[----:B0-----:R-:W-:Y:S01]  /*54b0*/  @!P4 IMAD R9, R46, R155, R22 ;  /* 0x0000009b2e09c224 */ /* 0x001fe200078e0216 */
[----:B------:R-:W-:Y:S04]  /*54c0*/  BSSY B1, `(.L_x_211) ;  /* 0x0000006000017945 */ /* 0x000fe80003800000 */
[----:B------:R0:W-:Y:S01]  /*54d0*/  @!P4 STG.E.U8 desc[UR36][R10.64+0x28], R9 ;  /* 0x000028090a00c986 */ /* 0x0001e2000c101124 */
[----:B------:R-:W-:Y:S05]  /*54e0*/  @P3 BRA `(.L_x_212) ;  /* 0x00000000000c3947 */ /* 0x000fea0003800000 */
[----:B--2---:R-:W0:Y:S02]  /*54f0*/  LDG.E.U8 R157, desc[UR36][R12.64+0x29] ;  /* 0x000029240c9d7981 */ /* 0x004e24000c1e1100 */
[----:B0-----:R-:W-:-:S05]  /*5500*/  PRMT R9, R157, 0x8880, RZ ;  /* 0x000088809d097816 */ /* 0x001fca00000000ff */
[----:B------:R-:W-:-:S07]  /*5510*/  IMAD R22, R9, R156, RZ ;  /* 0x0000009c09167224 */ /* 0x000fce00078e02ff */
.L_x_212:
[----:B------:R-:W-:Y:S05]  /*5520*/  BSYNC B1 ;  /* 0x0000000000017941 */ /* 0x000fea0003800000 */
.L_x_211:
[----:B------:R-:W-:Y:S01]  /*5530*/  @!P3 IMAD R47, R47, R155, R22 ;  /* 0x0000009b2f2fb224 */ /* 0x000fe200078e0216 */
[----:B------:R-:W-:Y:S04]  /*5540*/  BSSY B1, `(.L_x_213) ;  /* 0x0000006000017945 */ /* 0x000fe80003800000 */
[----:B------:R0:W-:Y:S01]  /*5550*/  @!P3 STG.E.U8 desc[UR36][R10.64+0x29], R47 ;  /* 0x0000292f0a00b986 */ /* 0x0001e2000c101124 */
[----:B------:R-:W-:Y:S05]  /*5560*/  @P5 BRA `(.L_x_214) ;  /* 0x00000000000c5947 */ /* 0x000fea0003800000 */
[----:B--2---:R-:W0:Y:S02]  /*5570*/  LDG.E.U8 R157, desc[UR36][R4.64+0x30] ;  /* 0x00003024049d7981 */ /* 0x004e24000c1e1100 */
[----:B0-----:R-:W-:-:S05]  /*5580*/  PRMT R9, R157, 0x8880, RZ ;  /* 0x000088809d097816 */ /* 0x001fca00000000ff */
[----:B------:R-:W-:-:S07]  /*5590*/  IMAD R22, R9, R156, RZ ;  /* 0x0000009c09167224 */ /* 0x000fce00078e02ff */
.L_x_214:
[----:B------:R-:W-:Y:S05]  /*55a0*/  BSYNC B1 ;  /* 0x0000000000017941 */ /* 0x000fea0003800000 */
.L_x_213:
[----:B0-----:R-:W-:Y:S01]  /*55b0*/  @!P5 IMAD R9, R48, R155, R22 ;  /* 0x0000009b3009d224 */ /* 0x001fe200078e0216 */
[----:B------:R-:W-:Y:S04]  /*55c0*/  BSSY B1, `(.L_x_215) ;  /* 0x0000006000017945 */ /* 0x000fe80003800000 */
[----:B------:R0:W-:Y:S01]  /*55d0*/  @!P5 STG.E.U8 desc[UR36][R6.64+0x30], R9 ;  /* 0x000030090600d986 */ /* 0x0001e2000c101124 */
[----:B------:R-:W-:Y:S05]  /*55e0*/  @P1 BRA `(.L_x_216) ;  /* 0x00000000000c1947 */ /* 0x000fea0003800000 */
[----:B--2---:R-:W0:Y:S02]  /*55f0*/  LDG.E.U8 R157, desc[UR36][R4.64+0x31] ;  /* 0x00003124049d7981 */ /* 0x004e24000c1e1100 */
[----:B0-----:R-:W-:-:S05]  /*5600*/  PRMT R9, R157, 0x8880, RZ ;  /* 0x000088809d097816 */ /* 0x001fca00000000ff */
[----:B------:R-:W-:-:S07]  /*5610*/  IMAD R22, R9, R156, RZ ;  /* 0x0000009c09167224 */ /* 0x000fce00078e02ff */
.L_x_216:
[----:B------:R-:W-:Y:S05]  /*5620*/  BSYNC B1 ;  /* 0x0000000000017941 */ /* 0x000fea0003800000 */
.L_x_215:
        /* <DEDUP_REMOVED lines=11> */
.L_x_218:
[----:B------:R-:W-:Y:S05]  /*56e0*/  BSYNC B1 ;  /* 0x0000000000017941 */ /* 0x000fea0003800000 */
.L_x_217:
[----:B0-----:R-:W-:Y:S01]  /*56f0*/  @!P4 IMAD R9, R50, R155, R22 ;  /* 0x0000009b3209c224 */ /* 0x001fe200078e0216 */
[----:B------:R-:W-:Y:S04]  /*5700*/  BSSY B1, `(.L_x_219) ;  /* 0x0000006000017945 */ /* 0x000fe80003800000 */
[----:B------:R0:W-:Y:S01]  /*5710*/  @!P4 STG.E.U8 desc[UR36][R10.64+0x30], R9 ;  /* 0x000030090a00c986 */ /* 0x0001e2000c101124 */
[----:B------:R-:W-:Y:S05]  /*5720*/  @P3 BRA `(.L_x_220) ;  /* 0x00000000000c3947 */ /* 0x000fea0003800000 */
[----:B--2---:R-:W0:Y:S02]  /*5730*/  LDG.E.U8 R157, desc[UR36][R12.64+0x31] ;  /* 0x000031240c9d7981 */ /* 0x004e24000c1e1100 */
[----:B0-----:R-:W-:-:S05]  /*5740*/  PRMT R9, R157, 0x8880, RZ ;  /* 0x000088809d097816 */ /* 0x001fca00000000ff */
[----:B------:R-:W-:-:S07]  /*5750*/  IMAD R22, R9, R156, RZ ;  /* 0x0000009c09167224 */ /* 0x000fce00078e02ff */
.L_x_220:
[----:B------:R-:W-:Y:S05]  /*5760*/  BSYNC B1 ;  /* 0x0000000000017941 */ /* 0x000fea0003800000 */
.L_x_219:
[----:B------:R-:W-:Y:S01]  /*5770*/  @!P3 IMAD R51, R51, R155, R22 ;  /* 0x0000009b3333b224 */ /* 0x000fe200078e0216 */
[----:B------:R-:W-:Y:S04]  /*5780*/  BSSY B1, `(.L_x_221) ;  /* 0x0000006000017945 */ /* 0x000fe80003800000 */
[----:B------:R0:W-:Y:S01]  /*5790*/  @!P3 STG.E.U8 desc[UR36][R10.64+0x31], R51 ;  /* 0x000031330a00b986 */ /* 0x0001e2000c101124 */
[----:B------:R-:W-:Y:S05]  /*57a0*/  @P5 BRA `(.L_x_222) ;  /* 0x00000000000c5947 */ /* 0x000fea0003800000 */
[----:B--2---:R-:W0:Y:S02]  /*57b0*/  LDG.E.U8 R157, desc[UR36][R4.64+0x38] ;  /* 0x00003824049d7981 */ /* 0x004e24000c1e1100 */
[----:B0-----:R-:W-:-:S05]  /*57c0*/  PRMT R9, R157, 0x8880, RZ ;  /* 0x000088809d097816 */ /* 0x001fca00000000ff */
[----:B------:R-:W-:-:S07]  /*57d0*/  IMAD R22, R9, R156, RZ ;  /* 0x0000009c09167224 */ /* 0x000fce00078e02ff */
.L_x_222:
[----:B------:R-:W-:Y:S05]  /*57e0*/  BSYNC B1 ;  /* 0x0000000000017941 */ /* 0x000fea0003800000 */
.L_x_221:
[----:B0-----:R-:W-:Y:S01]  /*57f0*/  @!P5 IMAD R9, R52, R155, R22 ;  /* 0x0000009b3409d224 */ /* 0x001fe200078e0216 */
[----:B------:R-:W-:Y:S04]  /*5800*/  BSSY B1, `(.L_x_223) ;  /* 0x0000006000017945 */ /* 0x000fe80003800000 */
[----:B------:R0:W-:Y:S01]  /*5810*/  @!P5 STG.E.U8 desc[UR36][R6.64+0x38], R9 ;  /* 0x000038090600d986 */ /* 0x0001e2000c101124 */
[----:B------:R-:W-:Y:S05]  /*5820*/  @P1 BRA `(.L_x_224) ;  /* 0x00000000000c1947 */ /* 0x000fea0003800000 */
[----:B--2---:R-:W0:Y:S02]  /*5830*/  LDG.E.U8 R157, desc[UR36][R4.64+0x39] ;  /* 0x00003924049d7981 */ /* 0x004e24000c1e1100 */
[----:B0-----:R-:W-:-:S05]  /*5840*/  PRMT R9, R157, 0x8880, RZ ;  /* 0x000088809d097816 */ /* 0x001fca00000000ff */
[----:B------:R-:W-:-:S07]  /*5850*/  IMAD R22, R9, R156, RZ ;  /* 0x0000009c09167224 */ /* 0x000fce00078e02ff */
.L_x_224:
[----:B------:R-:W-:Y:S05]  /*5860*/  BSYNC B1 ;  /* 0x0000000000017941 */ /* 0x000fea0003800000 */
.L_x_223:
        /* <DEDUP_REMOVED lines=11> */
.L_x_226:
[----:B------:R-:W-:Y:S05]  /*5920*/  BSYNC B1 ;  /* 0x0000000000017941 */ /* 0x000fea0003800000 */
.L_x_225:
[----:B0-----:R-:W-:Y:S01]  /*5930*/  @!P4 IMAD R9, R54, R155, R22 ;  /* 0x0000009b3609c224 */ /* 0x001fe200078e0216 */
[----:B------:R-:W-:Y:S04]  /*5940*/  BSSY B1, `(.L_x_227) ;  /* 0x0000006000017945 */ /* 0x000fe80003800000 */
[----:B------:R0:W-:Y:S01]  /*5950*/  @!P4 STG.E.U8 desc[UR36][R10.64+0x38], R9 ;  /* 0x000038090a00c986 */ /* 0x0001e2000c101124 */
[----:B------:R-:W-:Y:S05]  /*5960*/  @P3 BRA `(.L_x_228) ;  /* 0x00000000000c3947 */ /* 0x000fea0003800000 */
[----:B--2---:R-:W0:Y:S02]  /*5970*/  LDG.E.U8 R157, desc[UR36][R12.64+0x39] ;  /* 0x000039240c9d7981 */ /* 0x004e24000c1e1100 */
[----:B0-----:R-:W-:-:S05]  /*5980*/  PRMT R9, R157, 0x8880, RZ ;  /* 0x000088809d097816 */ /* 0x001fca00000000ff */
[----:B------:R-:W-:-:S07]  /*5990*/  IMAD R22, R9, R156, RZ ;  /* 0x0000009c09167224 */ /* 0x000fce00078e02ff */
.L_x_228:
[----:B------:R-:W-:Y:S05]  /*59a0*/  BSYNC B1 ;  /* 0x0000000000017941 */ /* 0x000fea0003800000 */
.L_x_227:
[----:B------:R-:W-:Y:S01]  /*59b0*/  @!P3 IMAD R55, R55, R155, R22 ;  /* 0x0000009b3737b224 */ /* 0x000fe200078e0216 */
[----:B------:R-:W-:Y:S04]  /*59c0*/  BSSY B1, `(.L_x_229) ;  /* 0x0000006000017945 */ /* 0x000fe80003800000 */
[----:B------:R0:W-:Y:S01]  /*59d0*/  @!P3 STG.E.U8 desc[UR36][R10.64+0x39], R55 ;  /* 0x000039370a00b986 */ /* 0x0001e2000c101124 */
[----:B------:R-:W-:Y:S05]  /*59e0*/  @P5 BRA `(.L_x_230) ;  /* 0x00000000000c5947 */ /* 0x000fea0003800000 */
[----:B--2---:R-:W0:Y:S02]  /*59f0*/  LDG.E.U8 R157, desc[UR36][R4.64+0x40] ;  /* 0x00004024049d7981 */ /* 0x004e24000c1e1100 */
[----:B0-----:R-:W-:-:S05]  /*5a00*/  PRMT R9, R157, 0x8880, RZ ;  /* 0x000088809d097816 */ /* 0x001fca00000000ff */
[----:B------:R-:W-:-:S07]  /*5a10*/  IMAD R22, R9, R156, RZ ;  /* 0x0000009c09167224 */ /* 0x000fce00078e02ff */
.L_x_230:
[----:B------:R-:W-:Y:S05]  /*5a20*/  BSYNC B1 ;  /* 0x0000000000017941 */ /* 0x000fea0003800000 */
.L_x_229:
[----:B0-----:R-:W-:Y:S01]  /*5a30*/  @!P5 IMAD R9, R56, R155, R22 ;  /* 0x0000009b3809d224 */ /* 0x001fe200078e0216 */
[----:B------:R-:W-:Y:S04]  /*5a40*/  BSSY B1, `(.L_x_231) ;  /* 0x0000006000017945 */ /* 0x000fe80003800000 */
[----:B------:R0:W-:Y:S01]  /*5a50*/  @!P5 STG.E.U8 desc[UR36][R6.64+0x40], R9 ;  /* 0x000040090600d986 */ /* 0x0001e2000c101124 */
[----:B------:R-:W-:Y:S05]  /*5a60*/  @P1 BRA `(.L_x_232) ;  /* 0x00000000000c1947 */ /* 0x000fea0003800000 */
[----:B--2---:R-:W0:Y:S02]  /*5a70*/  LDG.E.U8 R157, desc[UR36][R4.64+0x41] ;  /* 0x00004124049d7981 */ /* 0x004e24000c1e1100 */
[----:B0-----:R-:W-:-:S05]  /*5a80*/  PRMT R9, R157, 0x8880, RZ ;  /* 0x000088809d097816 */ /* 0x001fca00000000ff */
[----:B------:R-:W-:-:S07]  /*5a90*/  IMAD R22, R9, R156, RZ ;  /* 0x0000009c09167224 */ /* 0x000fce00078e02ff */
.L_x_232:
[----:B------:R-:W-:Y:S05]  /*5aa0*/  BSYNC B1 ;  /* 0x0000000000017941 */ /* 0x000fea0003800000 */
.L_x_231:
        /* <DEDUP_REMOVED lines=11> */
.L_x_234:
[----:B------:R-:W-:Y:S05]  /*5b60*/  BSYNC B1 ;  /* 0x0000000000017941 */ /* 0x000fea0003800000 */
.L_x_233:
[----:B0-----:R-:W-:Y:S01]  /*5b70*/  @!P4 IMAD R9, R58, R155, R22 ;  /* 0x0000009b3a09c224 */ /* 0x001fe200078e0216 */
[----:B------:R-:W-:Y:S04]  /*5b80*/  BSSY B1, `(.L_x_235) ;  /* 0x0000006000017945 */ /* 0x000fe80003800000 */
[----:B------:R0:W-:Y:S01]  /*5b90*/  @!P4 STG.E.U8 desc[UR36][R10.64+0x40], R9 ;  /* 0x000040090a00c986 */ /* 0x0001e2000c101124 */
[----:B------:R-:W-:Y:S05]  /*5ba0*/  @P3 BRA `(.L_x_236) ;  /* 0x00000000000c3947 */ /* 0x000fea0003800000 */
[----:B--2---:R-:W0:Y:S02]  /*5bb0*/  LDG.E.U8 R157, desc[UR36][R12.64+0x41] ;  /* 0x000041240c9d7981 */ /* 0x004e24000c1e1100 */
[----:B0-----:R-:W-:-:S05]  /*5bc0*/  PRMT R9, R157, 0x8880, RZ ;  /* 0x000088809d097816 */ /* 0x001fca00000000ff */
[----:B------:R-:W-:-:S07]  /*5bd0*/  IMAD R22, R9, R156, RZ ;  /* 0x0000009c09167224 */ /* 0x000fce00078e02ff */
.L_x_236:
[----:B------:R-:W-:Y:S05]  /*5be0*/  BSYNC B1 ;  /* 0x0000000000017941 */ /* 0x000fea0003800000 */
.L_x_235:
[----:B------:R-:W-:Y:S01]  /*5bf0*/  @!P3 IMAD R59, R59, R155, R22 ;  /* 0x0000009b3b3bb224 */ /* 0x000fe200078e0216 */
[----:B------:R-:W-:Y:S04]  /*5c00*/  BSSY B1, `(.L_x_237) ;  /* 0x0000006000017945 */ /* 0x000fe80003800000 */
[----:B------:R0:W-:Y:S01]  /*5c10*/  @!P3 STG.E.U8 desc[UR36][R10.64+0x41], R59 ;  /* 0x0000413b0a00b986 */ /* 0x0001e2000c101124 */
[----:B------:R-:W-:Y:S05]  /*5c20*/  @P5 BRA `(.L_x_238) ;  /* 0x00000000000c5947 */ /* 0x000fea0003800000 */
[----:B--2---:R-:W0:Y:S02]  /*5c30*/  LDG.E.U8 R157, desc[UR36][R4.64+0x48] ;  /* 0x00004824049d7981 */ /* 0x004e24000c1e1100 */
[----:B0-----:R-:W-:-:S05]  /*5c40*/  PRMT R9, R157, 0x8880, RZ ;  /* 0x000088809d097816 */ /* 0x001fca00000000ff */
[----:B------:R-:W-:-:S07]  /*5c50*/  IMAD R22, R9, R156, RZ ;  /* 0x0000009c09167224 */ /* 0x000fce00078e02ff */
.L_x_238:
[----:B------:R-:W-:Y:S05]  /*5c60*/  BSYNC B1 ;  /* 0x0000000000017941 */ /* 0x000fea0003800000 */
.L_x_237:
[----:B0-----:R-:W-:Y:S01]  /*5c70*/  @!P5 IMAD R9, R60, R155, R22 ;  /* 0x0000009b3c09d224 */ /* 0x001fe200078e0216 */
[----:B------:R-:W-:Y:S04]  /*5c80*/  BSSY B1, `(.L_x_239) ;  /* 0x0000006000017945 */ /* 0x000fe80003800000 */
[----:B------:R0:W-:Y:S01]  /*5c90*/  @!P5 STG.E.U8 desc[UR36][R6.64+0x48], R9 ;  /* 0x000048090600d986 */ /* 0x0001e2000c101124 */
[----:B------:R-:W-:Y:S05]  /*5ca0*/  @P1 BRA `(.L_x_240) ;  /* 0x00000000000c1947 */ /* 0x000fea0003800000 */
[----:B--2---:R-:W0:Y:S02]  /*5cb0*/  LDG.E.U8 R157, desc[UR36][R4.64+0x49] ;  /* 0x00004924049d7981 */ /* 0x004e24000c1e1100 */
[----:B0-----:R-:W-:-:S05]  /*5cc0*/  PRMT R9, R157, 0x8880, RZ ;  /* 0x000088809d097816 */ /* 0x001fca00000000ff */
[----:B------:R-:W-:-:S07]  /*5cd0*/  IMAD R22, R9, R156, RZ ;  /* 0x0000009c09167224 */ /* 0x000fce00078e02ff */
.L_x_240:
[----:B------:R-:W-:Y:S05]  /*5ce0*/  BSYNC B1 ;  /* 0x0000000000017941 */ /* 0x000fea0003800000 */
.L_x_239:
        /* <DEDUP_REMOVED lines=11> */
.L_x_242:
[----:B------:R-:W-:Y:S05]  /*5da0*/  BSYNC B1 ;  /* 0x0000000000017941 */ /* 0x000fea0003800000 */
.L_x_241:
[----:B0-----:R-:W-:Y:S01]  /*5db0*/  @!P4 IMAD R9, R62, R155, R22 ;  /* 0x0000009b3e09c224 */ /* 0x001fe200078e0216 */
[----:B------:R-:W-:Y:S04]  /*5dc0*/  BSSY B1, `(.L_x_243) ;  /* 0x0000006000017945 */ /* 0x000fe80003800000 */
[----:B------:R0:W-:Y:S01]  /*5dd0*/  @!P4 STG.E.U8 desc[UR36][R10.64+0x48], R9 ;  /* 0x000048090a00c986 */ /* 0x0001e2000c101124 */
[----:B------:R-:W-:Y:S05]  /*5de0*/  @P3 BRA `(.L_x_244) ;  /* 0x00000000000c3947 */ /* 0x000fea0003800000 */
[----:B--2---:R-:W0:Y:S02]  /*5df0*/  LDG.E.U8 R157, desc[UR36][R12.64+0x49] ;  /* 0x000049240c9d7981 */ /* 0x004e24000c1e1100 */
[----:B0-----:R-:W-:-:S05]  /*5e00*/  PRMT R9, R157, 0x8880, RZ ;  /* 0x000088809d097816 */ /* 0x001fca00000000ff */
[----:B------:R-:W-:-:S07]  /*5e10*/  IMAD R22, R9, R156, RZ ;  /* 0x0000009c09167224 */ /* 0x000fce00078e02ff */
.L_x_244:
[----:B------:R-:W-:Y:S05]  /*5e20*/  BSYNC B1 ;  /* 0x0000000000017941 */ /* 0x000fea0003800000 */
.L_x_243:
[----:B------:R-:W-:Y:S01]  /*5e30*/  @!P3 IMAD R63, R63, R155, R22 ;  /* 0x0000009b3f3fb224 */ /* 0x000fe200078e0216 */
[----:B------:R-:W-:Y:S04]  /*5e40*/  BSSY B1, `(.L_x_245) ;  /* 0x0000006000017945 */ /* 0x000fe80003800000 */
[----:B------:R0:W-:Y:S01]  /*5e50*/  @!P3 STG.E.U8 desc[UR36][R10.64+0x49], R63 ;  /* 0x0000493f0a00b986 */ /* 0x0001e2000c101124 */
[----:B------:R-:W-:Y:S05]  /*5e60*/  @P5 BRA `(.L_x_246) ;  /* 0x00000000000c5947 */ /* 0x000fea0003800000 */
[----:B--2---:R-:W0:Y:S02]  /*5e70*/  LDG.E.U8 R157, desc[UR36][R4.64+0x50] ;  /* 0x00005024049d7981 */ /* 0x004e24000c1e1100 */
[----:B0-----:R-:W-:-:S05]  /*5e80*/  PRMT R9, R157, 0x8880, RZ ;  /* 0x000088809d097816 */ /* 0x001fca00000000ff */
[----:B------:R-:W-:-:S07]  /*5e90*/  IMAD R22, R9, R156, RZ ;  /* 0x0000009c09167224 */ /* 0x000fce00078e02ff */
.L_x_246:
[----:B------:R-:W-:Y:S05]  /*5ea0*/  BSYNC B1 ;  /* 0x0000000000017941 */ /* 0x000fea0003800000 */
.L_x_245:
[----:B0-----:R-:W-:Y:S01]  /*5eb0*/  @!P5 IMAD R9, R64, R155, R22 ;  /* 0x0000009b4009d224 */ /* 0x001fe200078e0216 */
[----:B------:R-:W-:Y:S04]  /*5ec0*/  BSSY B1, `(.L_x_247) ;  /* 0x0000006000017945 */ /* 0x000fe80003800000 */
[----:B------:R0:W-:Y:S01]  /*5ed0*/  @!P5 STG.E.U8 desc[UR36][R6.64+0x50], R9 ;  /* 0x000050090600d986 */ /* 0x0001e2000c101124 */
[----:B------:R-:W-:Y:S05]  /*5ee0*/  @P1 BRA `(.L_x_248) ;  /* 0x00000000000c1947 */ /* 0x000fea0003800000 */
[----:B--2---:R-:W0:Y:S02]  /*5ef0*/  LDG.E.U8 R157, desc[UR36][R4.64+0x51] ;  /* 0x00005124049d7981 */ /* 0x004e24000c1e1100 */
[----:B0-----:R-:W-:-:S05]  /*5f00*/  PRMT R9, R157, 0x8880, RZ ;  /* 0x000088809d097816 */ /* 0x001fca00000000ff */
[----:B------:R-:W-:-:S07]  /*5f10*/  IMAD R22, R9, R156, RZ ;  /* 0x0000009c09167224 */ /* 0x000fce00078e02ff */
.L_x_248:
[----:B------:R-:W-:Y:S05]  /*5f20*/  BSYNC B1 ;  /* 0x0000000000017941 */ /* 0x000fea0003800000 */
.L_x_247:
        /* <DEDUP_REMOVED lines=11> */
.L_x_250:
[----:B------:R-:W-:Y:S05]  /*5fe0*/  BSYNC B1 ;  /* 0x0000000000017941 */ /* 0x000fea0003800000 */
.L_x_249:
[----:B0-----:R-:W-:Y:S01]  /*5ff0*/  @!P4 IMAD R9, R66, R155, R22 ;  /* 0x0000009b4209c224 */ /* 0x001fe200078e0216 */
[----:B------:R-:W-:Y:S04]  /*6000*/  BSSY B1, `(.L_x_251) ;  /* 0x0000006000017945 */ /* 0x000fe80003800000 */
[----:B------:R0:W-:Y:S01]  /*6010*/  @!P4 STG.E.U8 desc[UR36][R10.64+0x50], R9 ;  /* 0x000050090a00c986 */ /* 0x0001e2000c101124 */
[----:B------:R-:W-:Y:S05]  /*6020*/  @P3 BRA `(.L_x_252) ;  /* 0x00000000000c3947 */ /* 0x000fea0003800000 */
[----:B--2---:R-:W0:Y:S02]  /*6030*/  LDG.E.U8 R157, desc[UR36][R12.64+0x51] ;  /* 0x000051240c9d7981 */ /* 0x004e24000c1e1100 */
[----:B0-----:R-:W-:-:S05]  /*6040*/  PRMT R9, R157, 0x8880, RZ ;  /* 0x000088809d097816 */ /* 0x001fca00000000ff */
[----:B------:R-:W-:-:S07]  /*6050*/  IMAD R22, R9, R156, RZ ;  /* 0x0000009c09167224 */ /* 0x000fce00078e02ff */
.L_x_252:
[----:B------:R-:W-:Y:S05]  /*6060*/  BSYNC B1 ;  /* 0x0000000000017941 */ /* 0x000fea0003800000 */
.L_x_251:
[----:B------:R-:W-:Y:S01]  /*6070*/  @!P3 IMAD R67, R67, R155, R22 ;  /* 0x0000009b4343b224 */ /* 0x000fe200078e0216 */
[----:B------:R-:W-:Y:S04]  /*6080*/  BSSY B1, `(.L_x_253) ;  /* 0x0000006000017945 */ /* 0x000fe80003800000 */
[----:B------:R0:W-:Y:S01]  /*6090*/  @!P3 STG.E.U8 desc[UR36][R10.64+0x51], R67 ;  /* 0x000051430a00b986 */ /* 0x0001e2000c101124 */
[----:B------:R-:W-:Y:S05]  /*60a0*/  @P5 BRA `(.L_x_254) ;  /* 0x00000000000c5947 */ /* 0x000fea0003800000 */
[----:B--2---:R-:W0:Y:S02]  /*60b0*/  LDG.E.U8 R157, desc[UR36][R4.64+0x58] ;  /* 0x00005824049d7981 */ /* 0x004e24000c1e1100 */
[----:B0-----:R-:W-:-:S05]  /*60c0*/  PRMT R9, R157, 0x8880, RZ ;  /* 0x000088809d097816 */ /* 0x001fca00000000ff */
[----:B------:R-:W-:-:S07]  /*60d0*/  IMAD R22, R9, R156, RZ ;  /* 0x0000009c09167224 */ /* 0x000fce00078e02ff */
.L_x_254:
[----:B------:R-:W-:Y:S05]  /*60e0*/  BSYNC B1 ;  /* 0x0000000000017941 */ /* 0x000fea0003800000 */
.L_x_253:
[----:B0-----:R-:W-:Y:S01]  /*60f0*/  @!P5 IMAD R9, R68, R155, R22 ;  /* 0x0000009b4409d224 */ /* 0x001fe200078e0216 */
[----:B------:R-:W-:Y:S04]  /*6100*/  BSSY B1, `(.L_x_255) ;  /* 0x0000006000017945 */ /* 0x000fe80003800000 */
[----:B------:R0:W-:Y:S01]  /*6110*/  @!P5 STG.E.U8 desc[UR36][R6.64+0x58], R9 ;  /* 0x000058090600d986 */ /* 0x0001e2000c101124 */
[----:B------:R-:W-:Y:S05]  /*6120*/  @P1 BRA `(.L_x_256) ;  /* 0x00000000000c1947 */ /* 0x000fea0003800000 */
[----:B--2---:R-:W0:Y:S02]  /*6130*/  LDG.E.U8 R157, desc[UR36][R4.64+0x59] ;  /* 0x00005924049d7981 */ /* 0x004e24000c1e1100 */
[----:B0-----:R-:W-:-:S05]  /*6140*/  PRMT R9, R157, 0x8880, RZ ;  /* 0x000088809d097816 */ /* 0x001fca00000000ff */
[----:B------:R-:W-:-:S07]  /*6150*/  IMAD R22, R9, R156, RZ ;  /* 0x0000009c09167224 */ /* 0x000fce00078e02ff */
.L_x_256:
[----:B------:R-:W-:Y:S05]  /*6160*/  BSYNC B1 ;  /* 0x0000000000017941 */ /* 0x000fea0003800000 */
.L_x_255:
        /* <DEDUP_REMOVED lines=11> */
.L_x_258:
[----:B------:R-:W-:Y:S05]  /*6220*/  BSYNC B1 ;  /* 0x0000000000017941 */ /* 0x000fea0003800000 */
.L_x_257:
[----:B0-----:R-:W-:Y:S01]  /*6230*/  @!P4 IMAD R9, R70, R155, R22 ;  /* 0x0000009b4609c224 */ /* 0x001fe200078e0216 */
[----:B------:R-:W-:Y:S04]  /*6240*/  BSSY B1, `(.L_x_259) ;  /* 0x0000006000017945 */ /* 0x000fe80003800000 */
[----:B------:R0:W-:Y:S01]  /*6250*/  @!P4 STG.E.U8 desc[UR36][R10.64+0x58], R9 ;  /* 0x000058090a00c986 */ /* 0x0001e2000c101124 */
[----:B------:R-:W-:Y:S05]  /*6260*/  @P3 BRA `(.L_x_260) ;  /* 0x00000000000c3947 */ /* 0x000fea0003800000 */
[----:B--2---:R-:W0:Y:S02]  /*6270*/  LDG.E.U8 R157, desc[UR36][R12.64+0x59] ;  /* 0x000059240c9d7981 */ /* 0x004e24000c1e1100 */
[----:B0-----:R-:W-:-:S05]  /*6280*/  PRMT R9, R157, 0x8880, RZ ;  /* 0x000088809d097816 */ /* 0x001fca00000000ff */
[----:B------:R-:W-:-:S07]  /*6290*/  IMAD R22, R9, R156, RZ ;  /* 0x0000009c09167224 */ /* 0x000fce00078e02ff */
.L_x_260:
[----:B------:R-:W-:Y:S05]  /*62a0*/  BSYNC B1 ;  /* 0x0000000000017941 */ /* 0x000fea0003800000 */
.L_x_259:
[----:B------:R-:W-:Y:S01]  /*62b0*/  @!P3 IMAD R71, R71, R155, R22 ;  /* 0x0000009b4747b224 */ /* 0x000fe200078e0216 */
[----:B------:R-:W-:Y:S04]  /*62c0*/  BSSY B1, `(.L_x_261) ;  /* 0x0000006000017945 */ /* 0x000fe80003800000 */
[----:B------:R0:W-:Y:S01]  /*62d0*/  @!P3 STG.E.U8 desc[UR36][R10.64+0x59], R71 ;  /* 0x000059470a00b986 */ /* 0x0001e2000c101124 */
[----:B------:R-:W-:Y:S05]  /*62e0*/  @P5 BRA `(.L_x_262) ;  /* 0x00000000000c5947 */ /* 0x000fea0003800000 */
[----:B--2---:R-:W0:Y:S02]  /*62f0*/  LDG.E.U8 R157, desc[UR36][R4.64+0x60] ;  /* 0x00006024049d7981 */ /* 0x004e24000c1e1100 */
[----:B0-----:R-:W-:-:S05]  /*6300*/  PRMT R9, R157, 0x8880, RZ ;  /* 0x000088809d097816 */ /* 0x001fca00000000ff */
[----:B------:R-:W-:-:S07]  /*6310*/  IMAD R22, R9, R156, RZ ;  /* 0x0000009c09167224 */ /* 0x000fce00078e02ff */
.L_x_262:
[----:B------:R-:W-:Y:S05]  /*6320*/  BSYNC B1 ;  /* 0x0000000000017941 */ /* 0x000fea0003800000 */
.L_x_261:
[----:B0-----:R-:W-:Y:S01]  /*6330*/  @!P5 IMAD R9, R72, R155, R22 ;  /* 0x0000009b4809d224 */ /* 0x001fe200078e0216 */
[----:B------:R-:W-:Y:S04]  /*6340*/  BSSY B1, `(.L_x_263) ;  /* 0x0000006000017945 */ /* 0x000fe80003800000 */
[----:B------:R0:W-:Y:S01]  /*6350*/  @!P5 STG.E.U8 desc[UR36][R6.64+0x60], R9 ;  /* 0x000060090600d986 */ /* 0x0001e2000c101124 */
[----:B------:R-:W-:Y:S05]  /*6360*/  @P1 BRA `(.L_x_264) ;  /* 0x00000000000c1947 */ /* 0x000fea0003800000 */
[----:B--2---:R-:W0:Y:S02]  /*6370*/  LDG.E.U8 R157, desc[UR36][R4.64+0x61] ;  /* 0x00006124049d7981 */ /* 0x004e24000c1e1100 */
[----:B0-----:R-:W-:-:S05]  /*6380*/  PRMT R9, R157, 0x8880, RZ ;  /* 0x000088809d097816 */ /* 0x001fca00000000ff */
[----:B------:R-:W-:-:S07]  /*6390*/  IMAD R22, R9, R156, RZ ;  /* 0x0000009c09167224 */ /* 0x000fce00078e02ff */
.L_x_264:
[----:B------:R-:W-:Y:S05]  /*63a0*/  BSYNC B1 ;  /* 0x0000000000017941 */ /* 0x000fea0003800000 */
.L_x_263:
        /* <DEDUP_REMOVED lines=11> */
.L_x_266:
[----:B------:R-:W-:Y:S05]  /*6460*/  BSYNC B1 ;  /* 0x0000000000017941 */ /* 0x000fea0003800000 */
.L_x_265:
[----:B0-----:R-:W-:Y:S01]  /*6470*/  @!P4 IMAD R9, R74, R155, R22 ;  /* 0x0000009b4a09c224 */ /* 0x001fe200078e0216 */
[----:B------:R-:W-:Y:S04]  /*6480*/  BSSY B1, `(.L_x_267) ;  /* 0x0000006000017945 */ /* 0x000fe80003800000 */
[----:B------:R0:W-:Y:S01]  /*6490*/  @!P4 STG.E.U8 desc[UR36][R10.64+0x60], R9 ;  /* 0x000060090a00c986 */ /* 0x0001e2000c101124 */
[----:B------:R-:W-:Y:S05]  /*64a0*/  @P3 BRA `(.L_x_268) ;  /* 0x00000000000c3947 */ /* 0x000fea0003800000 */
[----:B--2---:R-:W0:Y:S02]  /*64b0*/  LDG.E.U8 R157, desc[UR36][R12.64+0x61] ;  /* 0x000061240c9d7981 */ /* 0x004e24000c1e1100 */
[----:B0-----:R-:W-:-:S05]  /*64c0*/  PRMT R9, R157, 0x8880, RZ ;  /* 0x000088809d097816 */ /* 0x001fca00000000ff */
[----:B------:R-:W-:-:S07]  /*64d0*/  IMAD R22, R9, R156, RZ ;  /* 0x0000009c09167224 */ /* 0x000fce00078e02ff */
.L_x_268:
[----:B------:R-:W-:Y:S05]  /*64e0*/  BSYNC B1 ;  /* 0x0000000000017941 */ /* 0x000fea0003800000 */
.L_x_267:
[----:B------:R-:W-:Y:S01]  /*64f0*/  @!P3 IMAD R75, R75, R155, R22 ;  /* 0x0000009b4b4bb224 */ /* 0x000fe200078e0216 */
[----:B------:R-:W-:Y:S04]  /*6500*/  BSSY B1, `(.L_x_269) ;  /* 0x0000006000017945 */ /* 0x000fe80003800000 */
[----:B------:R0:W-:Y:S01]  /*6510*/  @!P3 STG.E.U8 desc[UR36][R10.64+0x61], R75 ;  /* 0x0000614b0a00b986 */ /* 0x0001e2000c101124 */
[----:B------:R-:W-:Y:S05]  /*6520*/  @P5 BRA `(.L_x_270) ;  /* 0x00000000000c5947 */ /* 0x000fea0003800000 */
[----:B--2---:R-:W0:Y:S02]  /*6530*/  LDG.E.U8 R157, desc[UR36][R4.64+0x68] ;  /* 0x00006824049d7981 */ /* 0x004e24000c1e1100 */
[----:B0-----:R-:W-:-:S05]  /*6540*/  PRMT R9, R157, 0x8880, RZ ;  /* 0x000088809d097816 */ /* 0x001fca00000000ff */
[----:B------:R-:W-:-:S07]  /*6550*/  IMAD R22, R9, R156, RZ ;  /* 0x0000009c09167224 */ /* 0x000fce00078e02ff */
.L_x_270:
[----:B------:R-:W-:Y:S05]  /*6560*/  BSYNC B1 ;  /* 0x0000000000017941 */ /* 0x000fea0003800000 */
.L_x_269:
[----:B0-----:R-:W-:Y:S01]  /*6570*/  @!P5 IMAD R9, R76, R155, R22 ;  /* 0x0000009b4c09d224 */ /* 0x001fe200078e0216 */
[----:B------:R-:W-:Y:S04]  /*6580*/  BSSY B1, `(.L_x_271) ;  /* 0x0000006000017945 */ /* 0x000fe80003800000 */
[----:B------:R0:W-:Y:S01]  /*6590*/  @!P5 STG.E.U8 desc[UR36][R6.64+0x68], R9 ;  /* 0x000068090600d986 */ /* 0x0001e2000c101124 */
[----:B------:R-:W-:Y:S05]  /*65a0*/  @P1 BRA `(.L_x_272) ;  /* 0x00000000000c1947 */ /* 0x000fea0003800000 */
[----:B--2---:R-:W0:Y:S02]  /*65b0*/  LDG.E.U8 R157, desc[UR36][R4.64+0x69] ;  /* 0x00006924049d7981 */ /* 0x004e24000c1e1100 */
[----:B0-----:R-:W-:-:S05]  /*65c0*/  PRMT R9, R157, 0x8880, RZ ;  /* 0x000088809d097816 */ /* 0x001fca00000000ff */
[----:B------:R-:W-:-:S07]  /*65d0*/  IMAD R22, R9, R156, RZ ;  /* 0x0000009c09167224 */ /* 0x000fce00078e02ff */
.L_x_272:
[----:B------:R-:W-:Y:S05]  /*65e0*/  BSYNC B1 ;  /* 0x0000000000017941 */ /* 0x000fea0003800000 */
.L_x_271:
        /* <DEDUP_REMOVED lines=11> */
.L_x_274:
[----:B------:R-:W-:Y:S05]  /*66a0*/  BSYNC B1 ;  /* 0x0000000000017941 */ /* 0x000fea0003800000 */
.L_x_273:
[----:B0-----:R-:W-:Y:S01]  /*66b0*/  @!P4 IMAD R9, R78, R155, R22 ;  /* 0x0000009b4e09c224 */ /* 0x001fe200078e0216 */
[----:B------:R-:W-:Y:S04]  /*66c0*/  BSSY B1, `(.L_x_275) ;  /* 0x0000006000017945 */ /* 0x000fe80003800000 */
[----:B------:R0:W-:Y:S01]  /*66d0*/  @!P4 STG.E.U8 desc[UR36][R10.64+0x68], R9 ;  /* 0x000068090a00c986 */ /* 0x0001e2000c101124 */
[----:B------:R-:W-:Y:S05]  /*66e0*/  @P3 BRA `(.L_x_276) ;  /* 0x00000000000c3947 */ /* 0x000fea0003800000 */
[----:B--2---:R-:W0:Y:S02]  /*66f0*/  LDG.E.U8 R157, desc[UR36][R12.64+0x69] ;  /* 0x000069240c9d7981 */ /* 0x004e24000c1e1100 */
[----:B0-----:R-:W-:-:S05]  /*6700*/  PRMT R9, R157, 0x8880, RZ ;  /* 0x000088809d097816 */ /* 0x001fca00000000ff */
[----:B------:R-:W-:-:S07]  /*6710*/  IMAD R22, R9, R156, RZ ;  /* 0x0000009c09167224 */ /* 0x000fce00078e02ff */
.L_x_276:
[----:B------:R-:W-:Y:S05]  /*6720*/  BSYNC B1 ;  /* 0x0000000000017941 */ /* 0x000fea0003800000 */
.L_x_275:
[----:B------:R-:W-:Y:S01]  /*6730*/  @!P3 IMAD R79, R79, R155, R22 ;  /* 0x0000009b4f4fb224 */ /* 0x000fe200078e0216 */
[----:B------:R-:W-:Y:S04]  /*6740*/  BSSY B1, `(.L_x_277) ;  /* 0x0000006000017945 */ /* 0x000fe80003800000 */
[----:B------:R0:W-:Y:S01]  /*6750*/  @!P3 STG.E.U8 desc[UR36][R10.64+0x69], R79 ;  /* 0x0000694f0a00b986 */ /* 0x0001e2000c101124 */
[----:B------:R-:W-:Y:S05]  /*6760*/  @P5 BRA `(.L_x_278) ;  /* 0x00000000000c5947 */ /* 0x000fea0003800000 */
[----:B--2---:R-:W0:Y:S02]  /*6770*/  LDG.E.U8 R157, desc[UR36][R4.64+0x70] ;  /* 0x00007024049d7981 */ /* 0x004e24000c1e1100 */
[----:B0-----:R-:W-:-:S05]  /*6780*/  PRMT R9, R157, 0x8880, RZ ;  /* 0x000088809d097816 */ /* 0x001fca00000000ff */
[----:B------:R-:W-:-:S07]  /*6790*/  IMAD R22, R9, R156, RZ ;  /* 0x0000009c09167224 */ /* 0x000fce00078e02ff */
.L_x_278:
[----:B------:R-:W-:Y:S05]  /*67a0*/  BSYNC B1 ;  /* 0x0000000000017941 */ /* 0x000fea0003800000 */
.L_x_277:
[----:B0-----:R-:W-:Y:S01]  /*67b0*/  @!P5 IMAD R9, R80, R155, R22 ;  /* 0x0000009b5009d224 */ /* 0x001fe200078e0216 */
[----:B------:R-:W-:Y:S04]  /*67c0*/  BSSY B1, `(.L_x_279) ;  /* 0x0000006000017945 */ /* 0x000fe80003800000 */
[----:B------:R0:W-:Y:S01]  /*67d0*/  @!P5 STG.E.U8 desc[UR36][R6.64+0x70], R9 ;  /* 0x000070090600d986 */ /* 0x0001e2000c101124 */
[----:B------:R-:W-:Y:S05]  /*67e0*/  @P1 BRA `(.L_x_280) ;  /* 0x00000000000c1947 */ /* 0x000fea0003800000 */
[----:B--2---:R-:W0:Y:S02]  /*67f0*/  LDG.E.U8 R157, desc[UR36][R4.64+0x71] ;  /* 0x00007124049d7981 */ /* 0x004e24000c1e1100 */
[----:B0-----:R-:W-:-:S05]  /*6800*/  PRMT R9, R157, 0x8880, RZ ;  /* 0x000088809d097816 */ /* 0x001fca00000000ff */
[----:B------:R-:W-:-:S07]  /*6810*/  IMAD R22, R9, R156, RZ ;  /* 0x0000009c09167224 */ /* 0x000fce00078e02ff */
.L_x_280:
[----:B------:R-:W-:Y:S05]  /*6820*/  BSYNC B1 ;  /* 0x0000000000017941 */ /* 0x000fea0003800000 */
.L_x_279:
[----:B------:R-:W-:Y:S01]  /*6830*/  ISETP.LT.OR P4, PT, R3, 0x71, !P0 ;  /* 0x000000710300780c */ /* 0x000fe20004781670 */
[----:B------:R-:W-:Y:S01]  /*6840*/  @!P1 IMAD R81, R81, R155, R22 ;  /* 0x0000009b51519224 */ /* 0x000fe200078e0216 */
[----:B------:R-:W-:Y:S01]  /*6850*/  BSSY B1, `(.L_x_281) ;  /* 0x000000a000017945 */ /* 0x000fe20003800000 */
[C---:B------:R-:W-:Y:S02]  /*6860*/  ISETP.LT.OR P3, PT, R3.reuse, 0x72, !P0 ;  /* 0x000000720300780c */ /* 0x040fe40004761670 */
        /* <DEDUP_REMOVED lines=8> */
.L_x_282:
[----:B------:R-:W-:Y:S05]  /*68f0*/  BSYNC B1 ;  /* 0x0000000000017941 */ /* 0x000fea0003800000 */
.L_x_281:
[----:B0-----:R-:W-:Y:S01]  /*6900*/  @!P4 IMAD R9, R82, R155, R22 ;  /* 0x0000009b5209c224 */ /* 0x001fe200078e0216 */
[----:B------:R-:W-:Y:S04]  /*6910*/  BSSY B1, `(.L_x_283) ;  /* 0x0000006000017945 */ /* 0x000fe80003800000 */
[----:B------:R0:W-:Y:S01]  /*6920*/  @!P4 STG.E.U8 desc[UR36][R10.64+0x70], R9 ;  /* 0x000070090a00c986 */ /* 0x0001e2000c101124 */
[----:B------:R-:W-:Y:S05]  /*6930*/  @P3 BRA `(.L_x_284) ;  /* 0x00000000000c3947 */ /* 0x000fea0003800000 */
[----:B--2---:R-:W0:Y:S02]  /*6940*/  LDG.E.U8 R157, desc[UR36][R12.64+0x71] ;  /* 0x000071240c9d7981 */ /* 0x004e24000c1e1100 */
[----:B0-----:R-:W-:-:S05]  /*6950*/  PRMT R9, R157, 0x8880, RZ ;  /* 0x000088809d097816 */ /* 0x001fca00000000ff */
[----:B------:R-:W-:-:S07]  /*6960*/  IMAD R22, R9, R156, RZ ;  /* 0x0000009c09167224 */ /* 0x000fce00078e02ff */
.L_x_284:
[----:B------:R-:W-:Y:S05]  /*6970*/  BSYNC B1 ;  /* 0x0000000000017941 */ /* 0x000fea0003800000 */
.L_x_283:
[----:B------:R-:W-:Y:S01]  /*6980*/  @!P3 IMAD R83, R83, R155, R22 ;  /* 0x0000009b5353b224 */ /* 0x000fe200078e0216 */
[----:B------:R-:W-:Y:S04]  /*6990*/  BSSY B1, `(.L_x_285) ;  /* 0x0000006000017945 */ /* 0x000fe80003800000 */
[----:B------:R0:W-:Y:S01]  /*69a0*/  @!P3 STG.E.U8 desc[UR36][R10.64+0x71], R83 ;  /* 0x000071530a00b986 */ /* 0x0001e2000c101124 */
[----:B------:R-:W-:Y:S05]  /*69b0*/  @P1 BRA `(.L_x_286) ;  /* 0x00000000000c1947 */ /* 0x000fea0003800000 */
[----:B--2---:R-:W0:Y:S02]  /*69c0*/  LDG.E.U8 R157, desc[UR36][R4.64+0x78] ;  /* 0x00007824049d7981 */ /* 0x004e24000c1e1100 */
[----:B0-----:R-:W-:-:S05]  /*69d0*/  PRMT R9, R157, 0x8880, RZ ;  /* 0x000088809d097816 */ /* 0x001fca00000000ff */
[----:B------:R-:W-:-:S07]  /*69e0*/  IMAD R22, R9, R156, RZ ;  /* 0x0000009c09167224 */ /* 0x000fce00078e02ff */
.L_x_286:
[----:B------:R-:W-:Y:S05]  /*69f0*/  BSYNC B1 ;  /* 0x0000000000017941 */ /* 0x000fea0003800000 */
.L_x_285:
[----:B0-----:R-:W-:Y:S01]  /*6a00*/  @!P1 IMAD R9, R84, R155, R22 ;  /* 0x0000009b54099224 */ /* 0x001fe200078e0216 */
[----:B------:R-:W-:Y:S04]  /*6a10*/  BSSY B1, `(.L_x_287) ;  /* 0x0000006000017945 */ /* 0x000fe80003800000 */
[----:B------:R0:W-:Y:S01]  /*6a20*/  @!P1 STG.E.U8 desc[UR36][R6.64+0x78], R9 ;  /* 0x0000780906009986 */ /* 0x0001e2000c101124 */
[----:B------:R-:W-:Y:S05]  /*6a30*/  @P2 BRA `(.L_x_288) ;  /* 0x00000000000c2947 */ /* 0x000fea0003800000 */
[----:B--2---:R-:W0:Y:S02]  /*6a40*/  LDG.E.U8 R157, desc[UR36][R4.64+0x79] ;  /* 0x00007924049d7981 */ /* 0x004e24000c1e1100 */
[----:B0-----:R-:W-:-:S05]  /*6a50*/  PRMT R9, R157, 0x8880, RZ ;  /* 0x000088809d097816 */ /* 0x001fca00000000ff */
[----:B------:R-:W-:-:S07]  /*6a60*/  IMAD R22, R9, R156, RZ ;  /* 0x0000009c09167224 */ /* 0x000fce00078e02ff */
.L_x_288:
[----:B------:R-:W-:Y:S05]  /*6a70*/  BSYNC B1 ;  /* 0x0000000000017941 */ /* 0x000fea0003800000 */
.L_x_287:
[----:B------:R-:W-:Y:S01]  /*6a80*/  @!P2 IMAD R85, R85, R155, R22 ;  /* 0x0000009b5555a224 */ /* 0x000fe200078e0216 */
[----:B------:R-:W-:Y:S04]  /*6a90*/  BSSY B1, `(.L_x_289) ;  /* 0x0000006000017945 */ /* 0x000fe80003800000 */
[----:B------:R0:W-:Y:S01]  /*6aa0*/  @!P2 STG.E.U8 desc[UR36][R6.64+0x79], R85 ;  /* 0x000079550600a986 */ /* 0x0001e2000c101124 */
[----:B------:R-:W-:Y:S05]  /*6ab0*/  @P5 BRA `(.L_x_290) ;  /* 0x00000000000c5947 */ /* 0x000fea0003800000 */
[----:B--2---:R-:W2:Y:S02]  /*6ac0*/  LDG.E.U8 R157, desc[UR36][R12.64+0x78] ;  /* 0x000078240c9d7981 */ /* 0x004ea4000c1e1100 */
[----:B--2---:R-:W-:-:S05]  /*6ad0*/  PRMT R5, R157, 0x8880, RZ ;  /* 0x000088809d057816 */ /* 0x004fca00000000ff */
[----:B------:R-:W-:-:S07]  /*6ae0*/  IMAD R22, R5, R156, RZ ;  /* 0x0000009c05167224 */ /* 0x000fce00078e02ff */
.L_x_290:
[----:B------:R-:W-:Y:S05]  /*6af0*/  BSYNC B1 ;  /* 0x0000000000017941 */ /* 0x000fea0003800000 */
.L_x_289:
[----:B------:R-:W-:Y:S01]  /*6b00*/  @!P5 IMAD R5, R86, R155, R22 ;  /* 0x0000009b5605d224 */ /* 0x000fe200078e0216 */
[----:B------:R-:W-:Y:S01]  /*6b10*/  ISETP.LT.OR P0, PT, R3, 0x7a, !P0 ;  /* 0x0000007a0300780c */ /* 0x000fe20004701670 */
[----:B------:R-:W-:Y:S03]  /*6b20*/  BSSY B1, `(.L_x_291) ;  /* 0x0000006000017945 */ /* 0x000fe60003800000 */
[----:B------:R0:W-:Y:S09]  /*6b30*/  @!P5 STG.E.U8 desc[UR36][R10.64+0x78], R5 ;  /* 0x000078050a00d986 */ /* 0x0001f2000c101124 */
[----:B------:R-:W-:Y:S05]  /*6b40*/  @P0 BRA `(.L_x_292) ;  /* 0x00000000000c0947 */ /* 0x000fea0003800000 */
[----:B--2---:R-:W2:Y:S02]  /*6b50*/  LDG.E.U8 R157, desc[UR36][R12.64+0x79] ;  /* 0x000079240c9d7981 */ /* 0x004ea4000c1e1100 */
[----:B--2---:R-:W-:-:S05]  /*6b60*/  PRMT R3, R157, 0x8880, RZ ;  /* 0x000088809d037816 */ /* 0x004fca00000000ff */
[----:B------:R-:W-:-:S07]  /*6b70*/  IMAD R22, R3, R156, RZ ;  /* 0x0000009c03167224 */ /* 0x000fce00078e02ff */
.L_x_292:
[----:B------:R-:W-:Y:S05]  /*6b80*/  BSYNC B1 ;  /* 0x0000000000017941 */ /* 0x000fea0003800000 */
.L_x_291:
[----:B------:R-:W-:Y:S01]  /*6b90*/  IMAD R87, R87, R155, R22 ;  /* 0x0000009b57577224 */ /* 0x000fe200078e0216 */
[----:B------:R-:W-:Y:S06]  /*6ba0*/  @P0 BRA `(.L_x_293) ;  /* 0x0000001800180947 */ /* 0x000fec0003800000 */
[----:B------:R0:W-:Y:S01]  /*6bb0*/  STG.E.U8 desc[UR36][R10.64+0x79], R87 ;  /* 0x000079570a007986 */ /* 0x0001e2000c101124 */
[----:B------:R-:W-:Y:S05]  /*6bc0*/  BRA `(.L_x_293) ;  /* 0x0000001800107947 */ /* 0x000fea0003800000 */
.L_x_36:
[C---:B------:R-:W-:Y:S02]  /*6bd0*/  ISETP.GE.AND P2, PT, R0.reuse, 0x1, PT ;  /* 0x000000010000780c */ /* 0x040fe40003f46270 */
[----:B------:R-:W-:Y:S02]  /*6be0*/  ISETP.GE.AND P0, PT, R0, 0x9, PT ;  /* 0x000000090000780c */ /* 0x000fe40003f06270 */
[C---:B------:R-:W-:Y:S02]  /*6bf0*/  ISETP.LT.OR P3, PT, R3.reuse, 0x1, !P2 ;  /* 0x000000010300780c */ /* 0x040fe40005761670 */
[C---:B------:R-:W-:Y:S02]  /*6c00*/  ISETP.LT.OR P5, PT, R3.reuse, 0x2, !P2 ;  /* 0x000000020300780c */ /* 0x040fe400057a1670 */
[C---:B------:R-:W-:Y:S02]  /*6c10*/  ISETP.LT.OR P1, PT, R3.reuse, 0x1, !P0 ;  /* 0x000000010300780c */ /* 0x040fe40004721670 */
[----:B------:R-:W-:-:S07]  /*6c20*/  ISETP.LT.OR P4, PT, R3, 0x2, !P0 ;  /* 0x000000020300780c */ /* 0x000fce0004781670 */
[-C--:B------:R-:W-:Y:S02]  /*6c30*/  @!P3 IMAD R5, R88, R155.reuse, RZ ;  /* 0x0000009b5805b224 */ /* 0x080fe400078e02ff */
[-C--:B------:R-:W-:Y:S02]  /*6c40*/  @!P5 IMAD R89, R89, R155.reuse, RZ ;  /* 0x0000009b5959d224 */ /* 0x080fe400078e02ff */
[-C--:B------:R-:W-:Y:S01]  /*6c50*/  @!P1 IMAD R13, R90, R155.reuse, RZ ;  /* 0x0000009b5a0d9224 */ /* 0x080fe200078e02ff */
[----:B------:R0:W-:Y:S01]  /*6c60*/  @!P3 STG.E.U8 desc[UR36][R160.64], R5 ;  /* 0x00000005a000b986 */ /* 0x0001e2000c101124 */
[----:B------:R-:W-:Y:S01]  /*6c70*/  ISETP.LT.OR P3, PT, R3, 0x9, !P2 ;  /* 0x000000090300780c */ /* 0x000fe20005761670 */
[----:B------:R-:W-:Y:S02]  /*6c80*/  @!P4 IMAD R91, R91, R155, RZ ;  /* 0x0000009b5b5bc224 */ /* 0x000fe400078e02ff */
[----:B------:R-:W-:Y:S01]  /*6c90*/  @!P5 STG.E.U8 desc[UR36][R160.64+0x1], R89 ;  /* 0x00000159a000d986 */ /* 0x000fe2000c101124 */
[----:B------:R-:W-:-:S03]  /*6ca0*/  ISETP.LT.OR P5, PT, R3, 0xa, !P2 ;  /* 0x0000000a0300780c */ /* 0x000fc600057a1670 */
[----:B------:R1:W-:Y:S01]  /*6cb0*/  @!P1 STG.E.U8 desc[UR36][R8.64], R13 ;  /* 0x0000000d08009986 */ /* 0x0003e2000c101124 */
[----:B------:R-:W-:-:S03]  /*6cc0*/  ISETP.LT.OR P1, PT, R3, 0x9, !P0 ;  /* 0x000000090300780c */ /* 0x000fc60004721670 */
[----:B------:R-:W-:Y:S01]  /*6cd0*/  @!P4 STG.E.U8 desc[UR36][R8.64+0x1], R91 ;  /* 0x0000015b0800c986 */ /* 0x000fe2000c101124 */
[----:B------:R-:W-:Y:S01]  /*6ce0*/  ISETP.LT.OR P4, PT, R3, 0xa, !P0 ;  /* 0x0000000a0300780c */ /* 0x000fe20004781670 */
[----:B------:R-:W-:-:S04]  /*6cf0*/  @!P3 IMAD R15, R92, R155, RZ ;  /* 0x0000009b5c0fb224 */ /* 0x000fc800078e02ff */
[-C--:B------:R-:W-:Y:S01]  /*6d00*/  @!P5 IMAD R93, R93, R155.reuse, RZ ;  /* 0x0000009b5d5dd224 */ /* 0x080fe200078e02ff */
[----:B------:R3:W-:Y:S01]  /*6d10*/  @!P3 STG.E.U8 desc[UR36][R160.64+0x8], R15 ;  /* 0x0000080fa000b986 */ /* 0x0007e2000c101124 */
[C---:B------:R-:W-:Y:S02]  /*6d20*/  ISETP.LT.OR P3, PT, R3.reuse, 0x11, !P2 ;  /* 0x000000110300780c */ /* 0x040fe40005761670 */
[-C--:B0-----:R-:W-:Y:S01]  /*6d30*/  @!P1 IMAD R5, R94, R155.reuse, RZ ;  /* 0x0000009b5e059224 */ /* 0x081fe200078e02ff */
[----:B------:R-:W-:Y:S01]  /*6d40*/  @!P5 STG.E.U8 desc[UR36][R160.64+0x9], R93 ;  /* 0x0000095da000d986 */ /* 0x000fe2000c101124 */
[----:B------:R-:W-:Y:S02]  /*6d50*/  ISETP.LT.OR P5, PT, R3, 0x12, !P2 ;  /* 0x000000120300780c */ /* 0x000fe400057a1670 */
[----:B------:R-:W-:Y:S01]  /*6d60*/  @!P4 IMAD R95, R95, R155, RZ ;  /* 0x0000009b5f5fc224 */ /* 0x000fe200078e02ff */
[----:B------:R0:W-:Y:S01]  /*6d70*/  @!P1 STG.E.U8 desc[UR36][R8.64+0x8], R5 ;  /* 0x0000080508009986 */ /* 0x0001e2000c101124 */
[----:B------:R-:W-:-:S03]  /*6d80*/  ISETP.LT.OR P1, PT, R3, 0x11, !P0 ;  /* 0x000000110300780c */ /* 0x000fc60004721670 */
[----:B------:R-:W-:Y:S01]  /*6d90*/  @!P4 STG.E.U8 desc[UR36][R8.64+0x9], R95 ;  /* 0x0000095f0800c986 */ /* 0x000fe2000c101124 */
[----:B------:R-:W-:Y:S01]  /*6da0*/  ISETP.LT.OR P4, PT, R3, 0x12, !P0 ;  /* 0x000000120300780c */ /* 0x000fe20004781670 */
[----:B-1----:R-:W-:-:S04]  /*6db0*/  @!P3 IMAD R13, R96, R155, RZ ;  /* 0x0000009b600db224 */ /* 0x002fc800078e02ff */
[-C--:B------:R-:W-:Y:S01]  /*6dc0*/  @!P5 IMAD R97, R97, R155.reuse, RZ ;  /* 0x0000009b6161d224 */ /* 0x080fe200078e02ff */
[----:B------:R1:W-:Y:S01]  /*6dd0*/  @!P3 STG.E.U8 desc[UR36][R160.64+0x10], R13 ;  /* 0x0000100da000b986 */ /* 0x0003e2000c101124 */
[C---:B------:R-:W-:Y:S02]  /*6de0*/  ISETP.LT.OR P3, PT, R3.reuse, 0x19, !P2 ;  /* 0x000000190300780c */ /* 0x040fe40005761670 */
[-C--:B---3--:R-:W-:Y:S01]  /*6df0*/  @!P1 IMAD R15, R98, R155.reuse, RZ ;  /* 0x0000009b620f9224 */ /* 0x088fe200078e02ff */
[----:B------:R-:W-:Y:S01]  /*6e00*/  @!P5 STG.E.U8 desc[UR36][R160.64+0x11], R97 ;  /* 0x00001161a000d986 */ /* 0x000fe2000c101124 */
[----:B------:R-:W-:Y:S02]  /*6e10*/  ISETP.LT.OR P5, PT, R3, 0x1a, !P2 ;  /* 0x0000001a0300780c */ /* 0x000fe400057a1670 */
[----:B------:R-:W-:Y:S01]  /*6e20*/  @!P4 IMAD R99, R99, R155, RZ ;  /* 0x0000009b6363c224 */ /* 0x000fe200078e02ff */
[----:B------:R3:W-:Y:S01]  /*6e30*/  @!P1 STG.E.U8 desc[UR36][R8.64+0x10], R15 ;  /* 0x0000100f08009986 */ /* 0x0007e2000c101124 */
[----:B------:R-:W-:-:S03]  /*6e40*/  ISETP.LT.OR P1, PT, R3, 0x19, !P0 ;  /* 0x000000190300780c */ /* 0x000fc60004721670 */
[----:B------:R-:W-:Y:S01]  /*6e50*/  @!P4 STG.E.U8 desc[UR36][R8.64+0x11], R99 ;  /* 0x000011630800c986 */ /* 0x000fe2000c101124 */
[----:B------:R-:W-:Y:S01]  /*6e60*/  ISETP.LT.OR P4, PT, R3, 0x1a, !P0 ;  /* 0x0000001a0300780c */ /* 0x000fe20004781670 */
[----:B0-----:R-:W-:-:S04]  /*6e70*/  @!P3 IMAD R5, R100, R155, RZ ;  /* 0x0000009b6405b224 */ /* 0x001fc800078e02ff */
[-C--:B------:R-:W-:Y:S01]  /*6e80*/  @!P5 IMAD R101, R101, R155.reuse, RZ ;  /* 0x0000009b6565d224 */ /* 0x080fe200078e02ff */
[----:B------:R0:W-:Y:S01]  /*6e90*/  @!P3 STG.E.U8 desc[UR36][R160.64+0x18], R5 ;  /* 0x00001805a000b986 */ /* 0x0001e2000c101124 */
[C---:B------:R-:W-:Y:S02]  /*6ea0*/  ISETP.LT.OR P3, PT, R3.reuse, 0x21, !P2 ;  /* 0x000000210300780c */ /* 0x040fe40005761670 */
[-C--:B-1----:R-:W-:Y:S01]  /*6eb0*/  @!P1 IMAD R13, R102, R155.reuse, RZ ;  /* 0x0000009b660d9224 */ /* 0x082fe200078e02ff */
[----:B------:R-:W-:Y:S01]  /*6ec0*/  @!P5 STG.E.U8 desc[UR36][R160.64+0x19], R101 ;  /* 0x00001965a000d986 */ /* 0x000fe2000c101124 */
[----:B------:R-:W-:Y:S02]  /*6ed0*/  ISETP.LT.OR P5, PT, R3, 0x22, !P2 ;  /* 0x000000220300780c */ /* 0x000fe400057a1670 */
[----:B------:R-:W-:Y:S01]  /*6ee0*/  @!P4 IMAD R103, R103, R155, RZ ;  /* 0x0000009b6767c224 */ /* 0x000fe200078e02ff */
[----:B------:R1:W-:Y:S01]  /*6ef0*/  @!P1 STG.E.U8 desc[UR36][R8.64+0x18], R13 ;  /* 0x0000180d08009986 */ /* 0x0003e2000c101124 */
[----:B------:R-:W-:-:S03]  /*6f00*/  ISETP.LT.OR P1, PT, R3, 0x21, !P0 ;  /* 0x000000210300780c */ /* 0x000fc60004721670 */
[----:B------:R-:W-:Y:S01]  /*6f10*/  @!P4 STG.E.U8 desc[UR36][R8.64+0x19], R103 ;  /* 0x000019670800c986 */ /* 0x000fe2000c101124 */
[----:B------:R-:W-:Y:S01]  /*6f20*/  ISETP.LT.OR P4, PT, R3, 0x22, !P0 ;  /* 0x000000220300780c */ /* 0x000fe20004781670 */
[----:B---3--:R-:W-:-:S04]  /*6f30*/  @!P3 IMAD R15, R104, R155, RZ ;  /* 0x0000009b680fb224 */ /* 0x008fc800078e02ff */
        /* <DEDUP_REMOVED lines=128> */
[----:B------:R-:W-:-:S02]  /*7740*/  ISETP.GE.AND P1, PT, R0, 0x81, PT ;  /* 0x000000810000780c */ /* 0x000fc40003f26270 */
[C---:B------:R-:W-:Y:S01]  /*7750*/  ISETP.LT.OR P5, PT, R3.reuse, 0x79, !P0 ;  /* 0x000000790300780c */ /* 0x040fe200047a1670 */
[----:B------:R-:W-:Y:S01]  /*7760*/  @!P4 STG.E.U8 desc[UR36][R8.64+0x71], R147 ;  /* 0x000071930800c986 */ /* 0x000fe2000c101124 */
[C---:B------:R-:W-:Y:S01]  /*7770*/  ISETP.LT.OR P0, PT, R3.reuse, 0x7a, !P0 ;  /* 0x0000007a0300780c */ /* 0x040fe20004701670 */
[----:B0-----:R-:W-:Y:S01]  /*7780*/  @!P3 IMAD R5, R148, R155, RZ ;  /* 0x0000009b9405b224 */ /* 0x001fe200078e02ff */
[----:B------:R-:W-:-:S03]  /*7790*/  ISETP.LT.OR P4, PT, R3, 0x1, !P1 ;  /* 0x000000010300780c */ /* 0x000fc60004f81670 */
[----:B------:R-:W-:Y:S01]  /*77a0*/  @!P2 IMAD R149, R149, R155, RZ ;  /* 0x0000009b9595a224 */ /* 0x000fe200078e02ff */
[----:B------:R0:W-:Y:S01]  /*77b0*/  @!P3 STG.E.U8 desc[UR36][R160.64+0x78], R5 ;  /* 0x00007805a000b986 */ /* 0x0001e2000c101124 */
[----:B------:R-:W-:-:S03]  /*77c0*/  ISETP.LT.OR P3, PT, R3, 0x2, !P1 ;  /* 0x000000020300780c */ /* 0x000fc60004f61670 */
[----:B------:R-:W-:Y:S01]  /*77d0*/  @!P2 STG.E.U8 desc[UR36][R160.64+0x79], R149 ;  /* 0x00007995a000a986 */ /* 0x000fe2000c101124 */
[-C--:B-1----:R-:W-:Y:S01]  /*77e0*/  @!P5 IMAD R13, R150, R155.reuse, RZ ;  /* 0x0000009b960dd224 */ /* 0x082fe200078e02ff */
[----:B------:R-:W-:Y:S01]  /*77f0*/  ISETP.GE.AND P2, PT, R0, 0x89, PT ;  /* 0x000000890000780c */ /* 0x000fe20003f46270 */
[-C--:B------:R-:W-:Y:S02]  /*7800*/  @!P0 IMAD R151, R151, R155.reuse, RZ ;  /* 0x0000009b97978224 */ /* 0x080fe400078e02ff */
[----:B---3--:R-:W-:Y:S01]  /*7810*/  @!P4 IMAD R15, R24, R155, RZ ;  /* 0x0000009b180fc224 */ /* 0x008fe200078e02ff */
[----:B------:R1:W-:Y:S01]  /*7820*/  @!P5 STG.E.U8 desc[UR36][R8.64+0x78], R13 ;  /* 0x0000780d0800d986 */ /* 0x0003e2000c101124 */
[----:B------:R-:W-:-:S03]  /*7830*/  ISETP.LT.OR P5, PT, R3, 0x1, !P2 ;  /* 0x000000010300780c */ /* 0x000fc600057a1670 */
[----:B------:R-:W-:Y:S01]  /*7840*/  @!P3 IMAD R25, R25, R155, RZ ;  /* 0x0000009b1919b224 */ /* 0x000fe200078e02ff */
[----:B------:R-:W-:Y:S01]  /*7850*/  @!P0 STG.E.U8 desc[UR36][R8.64+0x79], R151 ;  /* 0x0000799708008986 */ /* 0x000fe2000c101124 */
[----:B------:R-:W-:-:S03]  /*7860*/  ISETP.LT.OR P0, PT, R3, 0x2, !P2 ;  /* 0x000000020300780c */ /* 0x000fc60005701670 */
[----:B------:R-:W-:Y:S01]  /*7870*/  @!P4 STG.E.U8 desc[UR36][R6.64], R15 ;  /* 0x0000000f0600c986 */ /* 0x000fe2000c101124 */
        /* <DEDUP_REMOVED lines=19> */
[-C--:B------:R-:W-:Y:S01]  /*79b0*/  @!P4 IMAD R9, R32, R155.reuse, RZ ;  /* 0x0000009b2009c224 */ /* 0x080fe200078e02ff */
        /* <DEDUP_REMOVED lines=127> */
[----:B-1----:R-:W-:-:S04]  /*81b0*/  @!P5 IMAD R13, R74, R155, RZ ;  /* 0x0000009b4a0dd224 */ /* 0x002fc800078e02ff */
        /* <DEDUP_REMOVED lines=12> */
[----:B------:R-:W-:-:S04]  /*8280*/  @!P0 IMAD R9, R78, R155, RZ ;  /* 0x0000009b4e098224 */ /* 0x000fc800078e02ff */
[-C--:B------:R-:W-:Y:S01]  /*8290*/  @!P4 IMAD R79, R79, R155.reuse, RZ ;  /* 0x0000009b4f4fc224 */ /* 0x080fe200078e02ff */
[----:B------:R1:W-:Y:S01]  /*82a0*/  @!P0 STG.E.U8 desc[UR36][R10.64+0x68], R9 ;  /* 0x000068090a008986 */ /* 0x0003e2000c101124 */
[----:B------:R-:W-:Y:S02]  /*82b0*/  ISETP.LT.OR P0, PT, R3, 0x71, !P2 ;  /* 0x000000710300780c */ /* 0x000fe40005701670 */
[----:B------:R-:W-:Y:S01]  /*82c0*/  @!P3 IMAD R81, R81, R155, RZ ;  /* 0x0000009b5151b224 */ /* 0x000fe200078e02ff */
[----:B------:R3:W-:Y:S01]  /*82d0*/  @!P4 STG.E.U8 desc[UR36][R10.64+0x69], R79 ;  /* 0x0000694f0a00c986 */ /* 0x0007e2000c101124 */
[----:B------:R-:W-:-:S03]  /*82e0*/  ISETP.LT.OR P4, PT, R3, 0x72, !P2 ;  /* 0x000000720300780c */ /* 0x000fc60005781670 */
[----:B------:R3:W-:Y:S01]  /*82f0*/  @!P3 STG.E.U8 desc[UR36][R6.64+0x71], R81 ;  /* 0x000071510600b986 */ /* 0x0007e2000c101124 */
[C---:B------:R-:W-:Y:S02]  /*8300*/  ISETP.LT.OR P3, PT, R3.reuse, 0x79, !P1 ;  /* 0x000000790300780c */ /* 0x040fe40004f61670 */
[C---:B------:R-:W-:Y:S01]  /*8310*/  ISETP.LT.OR P1, PT, R3.reuse, 0x7a, !P1 ;  /* 0x0000007a0300780c */ /* 0x040fe20004f21670 */
[----:B------:R3:W-:Y:S01]  /*8320*/  @!P5 STG.E.U8 desc[UR36][R6.64+0x70], R13 ;  /* 0x0000700d0600d986 */ /* 0x0007e2000c101124 */
[C---:B------:R-:W-:Y:S02]  /*8330*/  ISETP.LT.OR P5, PT, R3.reuse, 0x79, !P2 ;  /* 0x000000790300780c */ /* 0x040fe400057a1670 */
[----:B------:R-:W-:Y:S01]  /*8340*/  ISETP.LT.OR P2, PT, R3, 0x7a, !P2 ;  /* 0x0000007a0300780c */ /* 0x000fe20005741670 */
[-C--:B------:R-:W-:Y:S02]  /*8350*/  @!P0 IMAD R3, R82, R155.reuse, RZ ;  /* 0x0000009b52038224 */ /* 0x080fe400078e02ff */
[----:B------:R-:W-:-:S03]  /*8360*/  @!P4 IMAD R83, R83, R155, RZ ;  /* 0x0000009b5353c224 */ /* 0x000fc600078e02ff */
[----:B------:R3:W-:Y:S01]  /*8370*/  @!P0 STG.E.U8 desc[UR36][R10.64+0x70], R3 ;  /* 0x000070030a008986 */ /* 0x0007e2000c101124 */
[-C--:B0-----:R-:W-:Y:S02]  /*8380*/  @!P3 IMAD R5, R84, R155.reuse, RZ ;  /* 0x0000009b5405b224 */ /* 0x081fe400078e02ff */
[-C--:B------:R-:W-:Y:S01]  /*8390*/  @!P1 IMAD R85, R85, R155.reuse, RZ ;  /* 0x0000009b55559224 */ /* 0x080fe200078e02ff */
[----:B------:R3:W-:Y:S01]  /*83a0*/  @!P4 STG.E.U8 desc[UR36][R10.64+0x71], R83 ;  /* 0x000071530a00c986 */ /* 0x0007e2000c101124 */
[-C--:B-1----:R-:W-:Y:S02]  /*83b0*/  @!P5 IMAD R9, R86, R155.reuse, RZ ;  /* 0x0000009b5609d224 */ /* 0x082fe400078e02ff */
[----:B------:R-:W-:Y:S01]  /*83c0*/  @!P2 IMAD R87, R87, R155, RZ ;  /* 0x0000009b5757a224 */ /* 0x000fe200078e02ff */
[----:B------:R3:W-:Y:S04]  /*83d0*/  @!P3 STG.E.U8 desc[UR36][R6.64+0x78], R5 ;  /* 0x000078050600b986 */ /* 0x0007e8000c101124 */
[----:B------:R3:W-:Y:S04]  /*83e0*/  @!P1 STG.E.U8 desc[UR36][R6.64+0x79], R85 ;  /* 0x0000795506009986 */ /* 0x0007e8000c101124 */
[----:B------:R3:W-:Y:S04]  /*83f0*/  @!P5 STG.E.U8 desc[UR36][R10.64+0x78], R9 ;  /* 0x000078090a00d986 */ /* 0x0007e8000c101124 */
[----:B------:R3:W-:Y:S02]  /*8400*/  @!P2 STG.E.U8 desc[UR36][R10.64+0x79], R87 ;  /* 0x000079570a00a986 */ /* 0x0007e4000c101124 */
.L_x_293:
[----:B------:R-:W-:Y:S05]  /*8410*/  BSYNC B0 ;  /* 0x0000000000007941 */ /* 0x000fea0003800000 */
.L_x_35:
[----:B------:R-:W-:Y:S01]  /*8420*/  ULDC UR4, c[0x0][0xc] ;  /* 0x0000030000047ab9 */ /* 0x000fe20000000800 */
[----:B------:R-:W-:Y:S01]  /*8430*/  ULDC UR5, c[0x0][0x10] ;  /* 0x0000040000057ab9 */ /* 0x000fe20000000800 */
[----:B---3--:R-:W3:Y:S01]  /*8440*/  LDC R3, c[0x0][0x14] ;  /* 0x00000500ff037b82 */ /* 0x008ee20000000800 */
[----:B------:R-:W-:Y:S01]  /*8450*/  UIMAD.WIDE.U32 UR4, UR4, UR5, URZ ;  /* 0x00000005040472a5 */ /* 0x000fe2000f8e003f */
[----:B------:R-:W-:Y:S01]  /*8460*/  PRMT R0, RZ, 0x7610, R0 ;  /* 0x00007610ff007816 */ /* 0x000fe20000000000 */
[----:B------:R-:W-:Y:S02]  /*8470*/  IMAD.MOV.U32 R153, RZ, RZ, -0x1 ;  /* 0xffffffffff997424 */ /* 0x000fe400078e00ff */
[----:B------:R-:W-:Y:S02]  /*8480*/  IMAD.MOV.U32 R22, RZ, RZ, -0x1 ;  /* 0xffffffffff167424 */ /* 0x000fe400078e00ff */
[----:B---3--:R-:W-:-:S04]  /*8490*/  IMAD.WIDE.U32 R16, R3, UR4, R16 ;  /* 0x0000000403107c25 */ /* 0x008fc8000f8e0010 */
[----:B------:R-:W-:Y:S01]  /*84a0*/  IMAD R3, R3, UR5, RZ ;  /* 0x0000000503037c24 */ /* 0x000fe2000f8e02ff */
[----:B------:R-:W-:Y:S02]  /*84b0*/  ULDC.64 UR4, c[0x0][0x650] ;  /* 0x0001940000047ab9 */ /* 0x000fe40000000a00 */
[----:B------:R-:W-:Y:S01]  /*84c0*/  ISETP.GE.U32.AND P0, PT, R16, UR4, PT ;  /* 0x0000000410007c0c */ /* 0x000fe2000bf06070 */
[----:B------:R-:W-:-:S05]  /*84d0*/  IMAD.IADD R17, R17, 0x1, R3 ;  /* 0x0000000111117824 */ /* 0x000fca00078e0203 */
[----:B------:R-:W-:-:S13]  /*84e0*/  ISETP.GE.U32.AND.EX P0, PT, R17, UR5, PT, P0 ;  /* 0x0000000511007c0c */ /* 0x000fda000bf06100 */
[----:B------:R-:W-:Y:S05]  /*84f0*/  @P0 BRA `(.L_x_294) ;  /* 0x0000000400640947 */ /* 0x000fea0003800000 */
[----:B------:R-:W3:Y:S01]  /*8500*/  S2R R12, SR_CTAID.X ;  /* 0x00000000000c7919 */ /* 0x000ee20000002500 */
[----:B0-----:R-:W0:Y:S01]  /*8510*/  LDC.64 R10, c[0x0][0x628] ;  /* 0x00018a00ff0a7b82 */ /* 0x001e220000000a00 */
[----:B------:R-:W-:Y:S01]  /*8520*/  ULDC UR4, c[0x0][0x150] ;  /* 0x0000540000047ab9 */ /* 0x000fe20000000800 */
[----:B------:R-:W-:Y:S01]  /*8530*/  IMAD.MOV.U32 R8, RZ, RZ, R16 ;  /* 0x000000ffff087224 */ /* 0x000fe200078e0010 */
[----:B------:R-:W0:Y:S01]  /*8540*/  S2R R24, SR_CTAID.Y ;  /* 0x0000000000187919 */ /* 0x000e220000002600 */
[----:B------:R-:W-:-:S04]  /*8550*/  IMAD.MOV.U32 R9, RZ, RZ, R17 ;  /* 0x000000ffff097224 */ /* 0x000fc800078e0011 */
[----:B------:R-:W1:Y:S08]  /*8560*/  LDC R21, c[0x0][0x144] ;  /* 0x00005100ff157b82 */ /* 0x000e700000000800 */
[----:B------:R-:W1:Y:S08]  /*8570*/  LDC R0, c[0x0][0x630] ;  /* 0x00018c00ff007b82 */ /* 0x000e700000000800 */
[----:B------:R-:W1:Y:S01]  /*8580*/  LDC.64 R14, c[0x0][0x620] ;  /* 0x00018800ff0e7b82 */ /* 0x000e620000000a00 */
[----:B0-----:R-:W-:-:S04]  /*8590*/  ISETP.NE.U32.AND P0, PT, R10, RZ, PT ;  /* 0x000000ff0a00720c */ /* 0x001fc80003f05070 */
[----:B------:R-:W-:Y:S02]  /*85a0*/  ISETP.NE.AND.EX P0, PT, R11, RZ, PT, P0 ;  /* 0x000000ff0b00720c */ /* 0x000fe40003f05300 */
[----:B---3--:R-:W-:-:S05]  /*85b0*/  I2FP.F32.U32 R3, R12 ;  /* 0x0000000c00037245 */ /* 0x008fca0000201000 */
[----:B------:R-:W-:-:S04]  /*85c0*/  FMUL R3, R3, UR4 ;  /* 0x0000000403037c20 */ /* 0x000fc80008400000 */
[----:B------:R0:W3:Y:S02]  /*85d0*/  F2I.U32.TRUNC.NTZ R20, R3 ;  /* 0x0000000300147305 */ /* 0x0000e4000020f000 */
[----:B------:R-:W-:Y:S05]  /*85e0*/  @!P0 BRA `(.L_x_295) ;  /* 0x0000000000288947 */ /* 0x000fea0003800000 */
[----:B0-----:R-:W0:Y:S02]  /*85f0*/  LDC R3, c[0x0][0x634] ;  /* 0x00018d00ff037b82 */ /* 0x001e240000000800 */
        /* <DEDUP_REMOVED lines=9> */
.L_x_295:
[----:B------:R-:W2:Y:S01]  /*8690*/  LDC.64 R28, c[0x0][0x640] ;  /* 0x00019000ff1c7b82 */ /* 0x000ea20000000a00 */
[-CC-:B-1----:R-:W-:Y:S01]  /*86a0*/  SHF.R.U64 R22, R8, R0.reuse, R9.reuse ;  /* 0x0000000008167219 */ /* 0x182fe20000001209 */
[----:B---3--:R-:W-:Y:S01]  /*86b0*/  IMAD.MOV R20, RZ, RZ, -R20 ;  /* 0x000000ffff147224 */ /* 0x008fe200078e0a14 */
[----:B------:R-:W-:Y:S01]  /*86c0*/  SHF.R.U32.HI R0, RZ, R0, R9 ;  /* 0x00000000ff007219 */ /* 0x000fe20000011609 */
[----:B------:R-:W-:Y:S01]  /*86d0*/  ULDC UR4, c[0x0][0x154] ;  /* 0x0000550000047ab9 */ /* 0x000fe20000000800 */
[----:B0-----:R-:W-:Y:S01]  /*86e0*/  IADD3 R3, P0, RZ, -R22, RZ ;  /* 0x80000016ff037210 */ /* 0x001fe20007f1e0ff */
[----:B------:R-:W-:Y:S02]  /*86f0*/  IMAD R21, R21, R20, R12 ;  /* 0x0000001415157224 */ /* 0x000fe400078e020c */
[----:B------:R-:W0:Y:S01]  /*8700*/  LDC R6, c[0x0][0x618] ;  /* 0x00018600ff067b82 */ /* 0x000e220000000800 */
[----:B------:R-:W-:Y:S02]  /*8710*/  IMAD.MOV.U32 R7, RZ, RZ, 0x1 ;  /* 0x00000001ff077424 */ /* 0x000fe400078e00ff */
[----:B------:R-:W-:-:S04]  /*8720*/  IMAD.X R5, RZ, RZ, ~R0, P0 ;  /* 0x000000ffff057224 */ /* 0x000fc800000e0e00 */
[-C--:B------:R-:W-:Y:S01]  /*8730*/  IMAD R0, R5, R14.reuse, RZ ;  /* 0x0000000e05007224 */ /* 0x080fe200078e02ff */
[----:B------:R-:W1:Y:S01]  /*8740*/  LDC R8, c[0x0][0x608] ;  /* 0x00018200ff087b82 */ /* 0x000e620000000800 */
[----:B------:R-:W-:-:S04]  /*8750*/  IMAD.WIDE.U32 R4, R3, R14, R16 ;  /* 0x0000000e03047225 */ /* 0x000fc800078e0010 */
[----:B------:R-:W-:Y:S01]  /*8760*/  IMAD R3, R3, R15, R0 ;  /* 0x0000000f03037224 */ /* 0x000fe200078e0200 */
[----:B------:R-:W-:Y:S02]  /*8770*/  I2FP.F32.U32 R0, R24 ;  /* 0x0000001800007245 */ /* 0x000fe40000201000 */
[----:B------:R-:W3:Y:S01]  /*8780*/  LDC R26, c[0x0][0x658] ;  /* 0x00019600ff1a7b82 */ /* 0x000ee20000000800 */
[----:B------:R-:W-:Y:S01]  /*8790*/  IMAD.IADD R3, R5, 0x1, R3 ;  /* 0x0000000105037824 */ /* 0x000fe200078e0203 */
[----:B--2---:R-:W-:Y:S01]  /*87a0*/  ISETP.NE.U32.AND P0, PT, R28, RZ, PT ;  /* 0x000000ff1c00720c */ /* 0x004fe20003f05070 */
[----:B------:R-:W-:Y:S01]  /*87b0*/  FMUL R0, R0, UR4 ;  /* 0x0000000400007c20 */ /* 0x000fe20008400000 */
[----:B------:R-:W-:Y:S02]  /*87c0*/  IMAD.MOV.U32 R5, RZ, RZ, -0x1 ;  /* 0xffffffffff057424 */ /* 0x000fe400078e00ff */
[----:B------:R-:W-:Y:S01]  /*87d0*/  ISETP.NE.AND.EX P0, PT, R29, RZ, PT, P0 ;  /* 0x000000ff1d00720c */ /* 0x000fe20003f05300 */
[----:B------:R2:W2:Y:S01]  /*87e0*/  F2I.U32.TRUNC.NTZ R13, R0 ;  /* 0x00000000000d7305 */ /* 0x0004a2000020f000 */
[----:B------:R-:W2:Y:S01]  /*87f0*/  LDC R15, c[0x0][0x148] ;  /* 0x00005200ff0f7b82 */ /* 0x000ea20000000800 */
[----:B0-----:R-:W-:-:S02]  /*8800*/  SHF.R.U64 R12, R4, R6, R3 ;  /* 0x00000006040c7219 */ /* 0x001fc40000001203 */
[----:B------:R-:W-:-:S05]  /*8810*/  SHF.R.U32.HI R3, RZ, R6, R3 ;  /* 0x00000006ff037219 */ /* 0x000fca0000011603 */
[----:B------:R-:W0:Y:S01]  /*8820*/  LDC R20, c[0x0][0x600] ;  /* 0x00018000ff147b82 */ /* 0x000e220000000800 */
[-CC-:B-1----:R-:W-:Y:S02]  /*8830*/  SHF.R.U64 R10, R12, R8.reuse, R3.reuse ;  /* 0x000000080c0a7219 */ /* 0x182fe40000001203 */
[----:B------:R-:W-:-:S05]  /*8840*/  SHF.R.U32.HI R3, RZ, R8, R3 ;  /* 0x00000008ff037219 */ /* 0x000fca0000011603 */
[----:B------:R-:W1:Y:S01]  /*8850*/  LDC R27, c[0x0][0x648] ;  /* 0x00019200ff1b7b82 */ /* 0x000e620000000800 */
[-C--:B---3--:R-:W-:Y:S02]  /*8860*/  SHF.L.U32 R4, R5, R26.reuse, RZ ;  /* 0x0000001a05047219 */ /* 0x088fe400000006ff */
[--C-:B------:R-:W-:Y:S02]  /*8870*/  SHF.R.U64 R14, R10, R26, R3.reuse ;  /* 0x0000001a0a0e7219 */ /* 0x100fe40000001203 */
[----:B------:R-:W-:Y:S02]  /*8880*/  LOP3.LUT R25, RZ, R4, RZ, 0x33, !PT ;  /* 0x00000004ff197212 */ /* 0x000fe400078e33ff */
[-C--:B------:R-:W-:Y:S01]  /*8890*/  SHF.R.U32.HI R5, RZ, R26.reuse, R3 ;  /* 0x0000001aff057219 */ /* 0x080fe20000011603 */
[----:B------:R-:W3:Y:S01]  /*88a0*/  LDC R30, c[0x0][0x638] ;  /* 0x00018e00ff1e7b82 */ /* 0x000ee20000000800 */
[----:B------:R-:W-:Y:S01]  /*88b0*/  SHF.L.U32 R154, R7, R26, RZ ;  /* 0x0000001a079a7219 */ /* 0x000fe200000006ff */
[----:B------:R-:W-:-:S06]  /*88c0*/  IMAD.MOV.U32 R4, RZ, RZ, R14 ;  /* 0x000000ffff047224 */ /* 0x000fcc00078e000e */
[----:B------:R-:W0:Y:S01]  /*88d0*/  LDC R31, c[0x0][0x610] ;  /* 0x00018400ff1f7b82 */ /* 0x000e220000000800 */
        /* <DEDUP_REMOVED lines=11> */
.L_x_296:
[----:B------:R-:W-:Y:S01]  /*8990*/  ISETP.NE.AND P0, PT, R2, 0x1, PT ;  /* 0x000000010200780c */ /* 0x000fe20003f05270 */
[----:B0-----:R-:W-:Y:S01]  /*89a0*/  VIADD R7, R20, 0xffffffff ;  /* 0xffffffff14077836 */ /* 0x001fe20000000000 */
[----:B-12---:R-:W-:Y:S01]  /*89b0*/  SHF.R.U64 R0, R4, R27, R5 ;  /* 0x0000001b04007219 */ /* 0x006fe20000001205 */
[----:B------:R-:W-:Y:S01]  /*89c0*/  IMAD.MOV R13, RZ, RZ, -R13 ;  /* 0x000000ffff0d7224 */ /* 0x000fe200078e0a0d */
[----:B------:R-:W-:Y:S01]  /*89d0*/  LOP3.LUT R5, R10, R25, RZ, 0xc0, !PT ;  /* 0x000000190a057212 */ /* 0x000fe200078ec0ff */
[----:B------:R-:W-:Y:S02]  /*89e0*/  IMAD.MOV.U32 R4, RZ, RZ, 0x1 ;  /* 0x00000001ff047424 */ /* 0x000fe400078e00ff */
[----:B------:R-:W-:Y:S02]  /*89f0*/  IMAD.MOV R3, RZ, RZ, -R0 ;  /* 0x000000ffff037224 */ /* 0x000fe400078e0a00 */
[----:B------:R-:W-:Y:S01]  /*8a00*/  IMAD R154, R154, R0, R5 ;  /* 0x000000009a9a7224 */ /* 0x000fe200078e0205 */
[----:B------:R-:W-:Y:S01]  /*8a10*/  LOP3.LUT R5, R12, R7, RZ, 0xc0, !PT ;  /* 0x000000070c057212 */ /* 0x000fe200078ec0ff */
[----:B---3--:R-:W-:-:S02]  /*8a20*/  IMAD R0, R3, R30, R14 ;  /* 0x0000001e03007224 */ /* 0x008fc400078e020e */
[----:B------:R-:W-:Y:S02]  /*8a30*/  @P0 IMAD R21, R15, R13, R24 ;  /* 0x0000000d0f150224 */ /* 0x000fe400078e0218 */
[----:B------:R-:W-:Y:S01]  /*8a40*/  IMAD R3, R0, R20, R5 ;  /* 0x0000001400037224 */ /* 0x000fe200078e0205 */
[----:B------:R-:W-:Y:S01]  /*8a50*/  PRMT R0, R4, 0x7610, R0 ;  /* 0x0000761004007816 */ /* 0x000fe20000000000 */
[----:B------:R-:W-:-:S05]  /*8a60*/  IMAD R154, R154, R31, R21 ;  /* 0x0000001f9a9a7224 */ /* 0x000fca00078e0215 */
[----:B------:R-:W-:Y:S02]  /*8a70*/  SEL R153, R3, R154, !P0 ;  /* 0x0000009a03997207 */ /* 0x000fe40004000000 */
[----:B------:R-:W-:-:S07]  /*8a80*/  SEL R154, R154, R3, !P0 ;  /* 0x000000039a9a7207 */ /* 0x000fce0004000000 */
.L_x_294:
[----:B------:R-:W-:-:S13]  /*8a90*/  LOP3.LUT P0, RZ, R0, 0xff, RZ, 0xc0, !PT ;  /* 0x000000ff00ff7812 */ /* 0x000fda000780c0ff */
[----:B------:R-:W-:Y:S05]  /*8aa0*/  @P0 BRA `(.L_x_297) ;  /* 0xffffff8800540947 */ /* 0x000fea000383ffff */
[----:B------:R-:W-:Y:S05]  /*8ab0*/  EXIT ;  /* 0x000000000000794d */ /* 0x000fea0003800000 */
.L_x_8:
        /* <DEDUP_REMOVED lines=26> */
.L_x_299:
[----:B------:R-:W0:Y:S01]  /*8c60*/  LDC.64 R28, c[0x0][0x640] ;  /* 0x00019000ff1c7b82 */ /* 0x000e220000000a00 */
[-CC-:B------:R-:W-:Y:S01]  /*8c70*/  SHF.R.U64 R22, R12, R6.reuse, R13.reuse ;  /* 0x000000060c167219 */ /* 0x180fe2000000120d */
[----:B------:R-:W-:Y:S01]  /*8c80*/  IMAD.MOV.U32 R30, RZ, RZ, 0x1 ;  /* 0x00000001ff1e7424 */ /* 0x000fe200078e00ff */
[----:B------:R-:W-:Y:S02]  /*8c90*/  SHF.R.U32.HI R6, RZ, R6, R13 ;  /* 0x00000006ff067219 */ /* 0x000fe4000001160d */
        /* <DEDUP_REMOVED lines=8> */
[----:B------:R-:W-:Y:S01]  /*8d20*/  IMAD.IADD R9, R9, 0x1, R11 ;  /* 0x0000000109097824 */ /* 0x000fe200078e020b */
[----:B0-----:R-:W-:-:S04]  /*8d30*/  ISETP.NE.U32.AND P0, PT, R28, RZ, PT ;  /* 0x000000ff1c00720c */ /* 0x001fc80003f05070 */
[----:B------:R-:W-:Y:S02]  /*8d40*/  ISETP.NE.AND.EX P0, PT, R29, RZ, PT, P0 ;  /* 0x000000ff1d00720c */ /* 0x000fe40003f05300 */
[----:B------:R-:W0:Y:S01]  /*8d50*/  LDC R20, c[0x0][0x600] ;  /* 0x00018000ff147b82 */ /* 0x000e220000000800 */
[-CC-:B-1----:R-:W-:Y:S01]  /*8d60*/  SHF.R.U64 R14, R8, R10.reuse, R9.reuse ;  /* 0x0000000a080e7219 */ /* 0x182fe20000001209 */
[----:B------:R-:W-:Y:S01]  /*8d70*/  IMAD.MOV.U32 R8, RZ, RZ, -0x1 ;  /* 0xffffffffff087424 */ /* 0x000fe200078e00ff */
[----:B------:R-:W-:-:S05]  /*8d80*/  SHF.R.U32.HI R9, RZ, R10, R9 ;  /* 0x0000000aff097219 */ /* 0x000fca0000011609 */
[----:B------:R-:W1:Y:S01]  /*8d90*/  LDC R26, c[0x0][0x648] ;  /* 0x00019200ff1a7b82 */ /* 0x000e620000000800 */
[-CC-:B--2---:R-:W-:Y:S02]  /*8da0*/  SHF.R.U64 R21, R14, R12.reuse, R9.reuse ;  /* 0x0000000c0e157219 */ /* 0x184fe40000001209 */
[----:B------:R-:W-:-:S05]  /*8db0*/  SHF.R.U32.HI R6, RZ, R12, R9 ;  /* 0x0000000cff067219 */ /* 0x000fca0000011609 */
[----:B------:R-:W2:Y:S01]  /*8dc0*/  LDC R27, c[0x0][0x638] ;  /* 0x00018e00ff1b7b82 */ /* 0x000ea20000000800 */
[-C--:B---3--:R-:W-:Y:S02]  /*8dd0*/  SHF.L.U32 R8, R8, R25.reuse, RZ ;  /* 0x0000001908087219 */ /* 0x088fe400000006ff */
[-CC-:B------:R-:W-:Y:S02]  /*8de0*/  SHF.R.U64 R23, R21, R25.reuse, R6.reuse ;  /* 0x0000001915177219 */ /* 0x180fe40000001206 */
[----:B------:R-:W-:Y:S02]  /*8df0*/  LOP3.LUT R32, RZ, R8, RZ, 0x33, !PT ;  /* 0x00000008ff207212 */ /* 0x000fe400078e33ff */
[----:B------:R-:W-:Y:S01]  /*8e00*/  SHF.R.U32.HI R9, RZ, R25, R6 ;  /* 0x00000019ff097219 */ /* 0x000fe20000011606 */
[----:B------:R-:W3:Y:S01]  /*8e10*/  LDC R31, c[0x0][0x610] ;  /* 0x00018400ff1f7b82 */ /* 0x000ee20000000800 */
[----:B------:R-:W-:Y:S01]  /*8e20*/  IMAD.MOV.U32 R8, RZ, RZ, R23 ;  /* 0x000000ffff087224 */ /* 0x000fe200078e0017 */
[----:B------:R-:W-:Y:S06]  /*8e30*/  @!P0 BRA `(.L_x_300) ;  /* 0x0000000000288947 */ /* 0x000fec0003800000 */
        /* <DEDUP_REMOVED lines=10> */
.L_x_300:
[----:B------:R-:W-:Y:S02]  /*8ee0*/  ISETP.NE.AND P0, PT, R2, 0x1, PT ;  /* 0x000000010200780c */ /* 0x000fe40003f05270 */
[----:B-1----:R-:W-:Y:S01]  /*8ef0*/  SHF.R.U64 R6, R8, R26, R9 ;  /* 0x0000001a08067219 */ /* 0x002fe20000001209 */
[----:B0-----:R-:W-:Y:S01]  /*8f00*/  VIADD R9, R20, 0xffffffff ;  /* 0xffffffff14097836 */ /* 0x001fe20000000000 */
[----:B------:R-:W-:Y:S02]  /*8f10*/  SHF.L.U32 R30, R30, R25, RZ ;  /* 0x000000191e1e7219 */ /* 0x000fe400000006ff */
[----:B------:R-:W-:Y:S01]  /*8f20*/  LOP3.LUT R5, R21, R32, RZ, 0xc0, !PT ;  /* 0x0000002015057212 */ /* 0x000fe200078ec0ff */
[----:B------:R-:W-:-:S04]  /*8f30*/  IMAD.MOV R8, RZ, RZ, -R6 ;  /* 0x000000ffff087224 */ /* 0x000fc800078e0a06 */
[----:B------:R-:W-:Y:S01]  /*8f40*/  IMAD R6, R30, R6, R5 ;  /* 0x000000061e067224 */ /* 0x000fe200078e0205 */
[----:B------:R-:W-:Y:S01]  /*8f50*/  LOP3.LUT R5, R14, R9, RZ, 0xc0, !PT ;  /* 0x000000090e057212 */ /* 0x000fe200078ec0ff */
[----:B------:R-:W-:Y:S02]  /*8f60*/  @P0 IMAD R3, R7, R24, R4 ;  /* 0x0000001807030224 */ /* 0x000fe400078e0204 */
[----:B--2---:R-:W-:Y:S02]  /*8f70*/  IMAD R4, R8, R27, R23 ;  /* 0x0000001b08047224 */ /* 0x004fe400078e0217 */
[----:B---3--:R-:W-:Y:S02]  /*8f80*/  IMAD R3, R6, R31, R3 ;  /* 0x0000001f06037224 */ /* 0x008fe400078e0203 */
[----:B------:R-:W-:Y:S02]  /*8f90*/  IMAD R4, R4, R20, R5 ;  /* 0x0000001404047224 */ /* 0x000fe400078e0205 */
[----:B------:R-:W-:-:S02]  /*8fa0*/  IMAD.MOV.U32 R8, RZ, RZ, 0x1 ;  /* 0x00000001ff087424 */ /* 0x000fc400078e00ff */
[----:B------:R-:W-:Y:S01]  /*8fb0*/  IMAD.MOV.U32 R6, RZ, RZ, R22 ;  /* 0x000000ffff067224 */ /* 0x000fe200078e0016 */
[----:B------:R-:W-:Y:S02]  /*8fc0*/  SEL R20, R4, R3, !P0 ;  /* 0x0000000304147207 */ /* 0x000fe40004000000 */
[----:B------:R-:W-:-:S07]  /*8fd0*/  SEL R21, R3, R4, !P0 ;  /* 0x0000000403157207 */ /* 0x000fce0004000000 */
.L_x_298:
[----:B------:R-:W-:-:S08]  /*8fe0*/  NOP ;  /* 0x0000000000007918 */ /* 0x000fd00000000000 */
[----:B------:R-:W0:-:S00]  /*8ff0*/  USETMAXREG.DEALLOC.CTAPOOL 0x28 ;  /* 0x00000028000079c8 */ /* 0x000e0000080e0500 */
[----:B0-----:R-:W-:-:S13]  /*9000*/  ISETP.NE.AND P0, PT, R0, RZ, PT ;  /* 0x000000ff0000720c */ /* 0x001fda0003f05270 */
[----:B------:R-:W-:Y:S05]  /*9010*/  @P0 EXIT ;  /* 0x000000000000094d */ /* 0x000fea0003800000 */
[----:B------:R-:W-:Y:S01]  /*9020*/  LOP3.LUT P0, RZ, R8, 0xff, RZ, 0xc0, !PT ;  /* 0x000000ff08ff7812 */ /* 0x000fe2000780c0ff */
[----:B------:R-:W-:Y:S02]  /*9030*/  IMAD.MOV.U32 R0, RZ, RZ, 0x1 ;  /* 0x00000001ff007424 */ /* 0x000fe400078e00ff */
[----:B------:R-:W-:-:S10]  /*9040*/  IMAD.MOV.U32 R3, RZ, RZ, RZ ;  /* 0x000000ffff037224 */ /* 0x000fd400078e00ff */
[----:B------:R-:W-:Y:S05]  /*9050*/  @!P0 BRA `(.L_x_301) ;  /* 0x0000000c00488947 */ /* 0x000fea0003800000 */
[----:B------:R-:W0:Y:S01]  /*9060*/  LDC R0, c[0x0][0x28c] ;  /* 0x0000a300ff007b82 */ /* 0x000e220000000800 */
[----:B------:R-:W1:Y:S01]  /*9070*/  S2R R11, SR_CgaCtaId ;  /* 0x00000000000b7919 */ /* 0x000e620000008800 */
[----:B------:R-:W-:Y:S01]  /*9080*/  ULDC UR5, c[0x0][0x658] ;  /* 0x0001960000057ab9 */ /* 0x000fe20000000800 */
[----:B------:R-:W-:Y:S01]  /*9090*/  UMOV UR7, 0xffffffff ;  /* 0xffffffff00077882 */ /* 0x000fe20000000000 */
[----:B------:R-:W-:Y:S01]  /*90a0*/  ULDC UR6, c[0x0][0xc] ;  /* 0x0000030000067ab9 */ /* 0x000fe20000000800 */
[----:B------:R-:W-:Y:S01]  /*90b0*/  USHF.L.U32 UR8, UR7, UR5, URZ ;  /* 0x0000000507087299 */ /* 0x000fe2000800063f */
[----:B------:R-:W-:Y:S01]  /*90c0*/  BSSY B0, `(.L_x_301) ;  /* 0x00000cb000007945 */ /* 0x000fe20003800000 */
[----:B------:R-:W-:Y:S01]  /*90d0*/  UMOV UR9, 0x1 ;  /* 0x0000000100097882 */ /* 0x000fe20000000000 */
[----:B------:R-:W-:Y:S01]  /*90e0*/  ULDC UR7, c[0x0][0x10] ;  /* 0x0000040000077ab9 */ /* 0x000fe20000000800 */
[----:B------:R-:W-:Y:S01]  /*90f0*/  USHF.L.U32 UR18, UR9, UR5, URZ ;  /* 0x0000000509127299 */ /* 0x000fe2000800063f */
[----:B------:R-:W-:Y:S01]  /*9100*/  IMAD.MOV.U32 R9, RZ, RZ, 0x1 ;  /* 0x00000001ff097424 */ /* 0x000fe200078e00ff */
[----:B------:R-:W-:Y:S01]  /*9110*/  UIMAD.WIDE.U32 UR6, UR6, UR7, URZ ;  /* 0x00000007060672a5 */ /* 0x000fe2000f8e003f */
[----:B------:R-:W-:Y:S01]  /*9120*/  LOP3.LUT R8, R19, 0x2, RZ, 0xfc, !PT ;  /* 0x0000000213087812 */ /* 0x000fe200078efcff */
[----:B------:R-:W-:Y:S01]  /*9130*/  ULDC UR5, c[0x0][0x14] ;  /* 0x0000050000057ab9 */ /* 0x000fe20000000800 */
[----:B------:R-:W-:Y:S01]  /*9140*/  ULDC UR4, c[0x0][0x600] ;  /* 0x0001800000047ab9 */ /* 0x000fe20000000800 */
[----:B------:R-:W-:-:S02]  /*9150*/  UIMAD.WIDE.U32 UR22, UR6, UR5, URZ ;  /* 0x00000005061672a5 */ /* 0x000fc4000f8e003f */
[----:B------:R-:W-:Y:S02]  /*9160*/  UIMAD UR13, UR7, UR5, URZ ;  /* 0x00000005070d72a4 */ /* 0x000fe4000f8e023f */
[----:B------:R-:W-:Y:S02]  /*9170*/  UIADD3 UR4, UR4, -0x1, URZ ;  /* 0xffffffff04047890 */ /* 0x000fe4000fffe03f */
[----:B------:R-:W-:Y:S02]  /*9180*/  ULOP3.LUT UR17, URZ, UR8, URZ, 0x33, !UPT ;  /* 0x000000083f117292 */ /* 0x000fe4000f8e333f */
[----:B------:R-:W-:Y:S01]  /*9190*/  UIADD3 UR13, UR23, UR13, URZ ;  /* 0x0000000d170d7290 */ /* 0x000fe2000fffe03f */
[----:B0-----:R-:W-:Y:S01]  /*91a0*/  VIADD R0, R0, 0x1f ;  /* 0x0000001f00007836 */ /* 0x001fe20000000000 */
[----:B------:R-:W-:-:S04]  /*91b0*/  ULDC.64 UR24, c[0x0][0x198] ;  /* 0x0000660000187ab9 */ /* 0x000fc80000000a00 */
[----:B------:R-:W-:-:S04]  /*91c0*/  SHF.R.S32.HI R3, RZ, 0x1f, R0 ;  /* 0x0000001fff037819 */ /* 0x000fc80000011400 */
[----:B------:R-:W-:Y:S01]  /*91d0*/  LEA.HI R10, R3, R0, RZ, 0x5 ;  /* 0x00000000030a7211 */ /* 0x000fe200078f28ff */
[C---:B-1----:R-:W-:Y:S02]  /*91e0*/  IMAD.SHL.U32 R4, R11.reuse, 0x400, RZ ;  /* 0x000004000b047824 */ /* 0x042fe400078e00ff */
[----:B------:R-:W-:Y:S01]  /*91f0*/  IMAD.SHL.U32 R11, R11, 0x20, RZ ;  /* 0x000000200b0b7824 */ /* 0x000fe200078e00ff */
[----:B------:R-:W-:Y:S01]  /*9200*/  SHF.R.S32.HI R10, RZ, 0x5, R10 ;  /* 0x00000005ff0a7819 */ /* 0x000fe2000001140a */
[----:B------:R-:W-:Y:S01]  /*9210*/  IMAD.MOV.U32 R0, RZ, RZ, 0x1 ;  /* 0x00000001ff007424 */ /* 0x000fe200078e00ff */
[----:B------:R-:W-:Y:S01]  /*9220*/  LOP3.LUT R4, R4, 0xc00, RZ, 0xc0, !PT ;  /* 0x00000c0004047812 */ /* 0x000fe200078ec0ff */
[----:B------:R-:W-:Y:S01]  /*9230*/  IMAD.MOV.U32 R3, RZ, RZ, RZ ;  /* 0x000000ffff037224 */ /* 0x000fe200078e00ff */
[----:B------:R-:W-:Y:S01]  /*9240*/  LOP3.LUT R11, R11, 0x60, RZ, 0xc0, !PT ;  /* 0x000000600b0b7812 */ /* 0x000fe200078ec0ff */
[----:B------:R-:W-:Y:S01]  /*9250*/  VIADD R13, R10, 0x1 ;  /* 0x000000010a0d7836 */ /* 0x000fe20000000000 */
[----:B------:R-:W-:-:S07]  /*9260*/  LOP3.LUT R12, R4, 0x24200, RZ, 0xfc, !PT ;  /* 0x00024200040c7812 */ /* 0x000fce00078efcff */
.L_x_312:
[----:B------:R-:W-:-:S03]  /*9270*/  UMOV UR5, 0xffffffff ;  /* 0xffffffff00057882 */ /* 0x000fc60000000000 */
[----:B------:R-:W-:Y:S05]  /*9280*/  BRA.DIV UR5, `(.L_x_302) ;  /* 0x00000016059c7947 */ /* 0x000fea000b800000 */
[----:B------:R-:W-:-:S13]  /*9290*/  ELECT P6, URZ, PT ;  /* 0x00000000003f782f */ /* 0x000fda00038c0000 */
.L_x_337:
[----:B------:R-:W0:Y:S01]  /*92a0*/  LDC R4, c[0x0][0x28c] ;  /* 0x0000a300ff047b82 */ /* 0x000e220000000800 */
[----:B------:R-:W-:Y:S01]  /*92b0*/  BSSY B1, `(.L_x_303) ;  /* 0x0000038000017945 */ /* 0x000fe20003800000 */
[----:B0-----:R-:W-:-:S13]  /*92c0*/  ISETP.LT.OR P6, PT, R4, 0x1, !P6 ;  /* 0x000000010400780c */ /* 0x001fda00077c1670 */
[----:B------:R-:W-:Y:S05]  /*92d0*/  @P6 BRA `(.L_x_304) ;  /* 0x0000000000d46947 */ /* 0x000fea0003800000 */
[----:B------:R-:W-:Y:S02]  /*92e0*/  IMAD.SHL.U32 R21, R21, 0x100, RZ ;  /* 0x0000010015157824 */ /* 0x000fe400078e00ff */
[----:B------:R-:W-:Y:S02]  /*92f0*/  IMAD R20, R20, 0x80, R11 ;  /* 0x0000008014147824 */ /* 0x000fe400078e020b */
[----:B------:R-:W-:Y:S02]  /*9300*/  IMAD.MOV.U32 R24, RZ, RZ, RZ ;  /* 0x000000ffff187224 */ /* 0x000fe400078e00ff */
[----:B------:R-:W-:Y:S02]  /*9310*/  IMAD.MOV.U32 R4, RZ, RZ, R13 ;  /* 0x000000ffff047224 */ /* 0x000fe400078e000d */
[----:B------:R-:W-:Y:S02]  /*9320*/  IMAD.MOV.U32 R5, RZ, RZ, R0 ;  /* 0x000000ffff057224 */ /* 0x000fe400078e0000 */
[----:B------:R-:W-:-:S07]  /*9330*/  IMAD.MOV.U32 R7, RZ, RZ, R3 ;  /* 0x000000ffff077224 */ /* 0x000fce00078e0003 */
.L_x_307:
[----:B------:R-:W0:Y:S01]  /*9340*/  S2R R15, SR_CgaCtaId ;  /* 0x00000000000f7919 */ /* 0x000e220000008800 */
[----:B------:R-:W-:Y:S02]  /*9350*/  MOV R14, 0x400 ;  /* 0x00000400000e7802 */ /* 0x000fe40000000f00 */
[----:B------:R-:W-:Y:S02]  /*9360*/  LOP3.LUT P1, RZ, R18, 0x7f, RZ, 0xc0, !PT ;  /* 0x0000007f12ff7812 */ /* 0x000fe4000782c0ff */
[----:B0-----:R-:W-:Y:S02]  /*9370*/  LEA R22, R15, R14, 0x18 ;  /* 0x0000000e0f167211 */ /* 0x001fe400078ec0ff */
[----:B------:R-:W-:-:S09]  /*9380*/  SHF.L.U32 R14, R5, 0x1f, RZ ;  /* 0x0000001f050e7819 */ /* 0x000fd200000006ff */
[----:B------:R-:W0:Y:S01]  /*9390*/  @!P1 LDC R15, c[0x0][0x500] ;  /* 0x00014000ff0f9b82 */ /* 0x000e220000000800 */
[----:B------:R-:W-:-:S04]  /*93a0*/  IMAD R23, R7, 0x8, R22 ;  /* 0x0000000807177824 */ /* 0x000fc800078e0216 */
[----:B------:R-:W1:Y:S02]  /*93b0*/  SYNCS.PHASECHK.TRANS64.TRYWAIT P0, [R23+URZ+0x90], R14 ;  /* 0x0000900e170075a7 */ /* 0x000e64000800017f */
[----:B-1----:R-:W-:Y:S05]  /*93c0*/  @!P0 BRA `(.L_x_305) ;  /* 0x00000014006c8947 */ /* 0x002fea0003800000 */
.L_x_338:
[----:B-1----:R-:W-:Y:S01]  /*93d0*/  PRMT R14, R8, 0x9910, RZ ;  /* 0x00009910080e7816 */ /* 0x002fe200000000ff */
[----:B0-----:R0:W-:Y:S03]  /*93e0*/  @!P1 SYNCS.ARRIVE.TRANS64 RZ, [R23+URZ], R15 ;  /* 0x0000000f17ff99a7 */ /* 0x0011e6000800003f */
[----:B------:R-:W-:-:S13]  /*93f0*/  ISETP.NE.AND P0, PT, R14, 0x2, PT ;  /* 0x000000020e00780c */ /* 0x000fda0003f05270 */
[----:B0-----:R-:W-:Y:S05]  /*9400*/  @P0 BRA `(.L_x_306) ;  /* 0x0000000000040947 */ /* 0x001fea0003800000 */
[----:B------:R-:W-:Y:S01]  /*9410*/  BPT.TRAP 0x1 ;  /* 0x000000040000795c */ /* 0x000fe20000300000 */
.L_x_306:
[----:B------:R-:W-:Y:S01]  /*9420*/  R2UR UR19, R22 ;  /* 0x00000000161372ca */ /* 0x000fe200000e0000 */
[----:B------:R-:W-:Y:S01]  /*9430*/  IMAD R22, R7, 0x2000, R22 ;  /* 0x0000200007167824 */ /* 0x000fe200078e0216 */
[----:B------:R-:W-:Y:S01]  /*9440*/  R2UR UR9, R23 ;  /* 0x00000000170972ca */ /* 0x000fe200000e0000 */
[----:B------:R-:W-:Y:S01]  /*9450*/  IMAD R14, R7, 0x1000, R12 ;  /* 0x00001000070e7824 */ /* 0x000fe200078e020c */
[----:B------:R-:W-:Y:S01]  /*9460*/  UIADD3 UR6, UP0, UR24, 0xf0, URZ ;  /* 0x000000f018067890 */ /* 0x000fe2000ff1e03f */
[----:B------:R-:W-:Y:S01]  /*9470*/  VIADD R4, R4, 0xffffffff ;  /* 0xffffffff04047836 */ /* 0x000fe20000000000 */
[----:B------:R-:W-:Y:S01]  /*9480*/  R2UR UR5, R22 ;  /* 0x00000000160572ca */ /* 0x000fe200000e0000 */
[----:B------:R-:W-:Y:S01]  /*9490*/  UIADD3 UR26, UP1, UR24, 0x1f0, URZ ;  /* 0x000001f0181a7890 */ /* 0x000fe2000ff3e03f */
[----:B------:R-:W-:Y:S01]  /*94a0*/  R2UR UR8, R14 ;  /* 0x000000000e0872ca */ /* 0x000fe200000e0000 */
[----:B------:R-:W-:Y:S01]  /*94b0*/  UIADD3.X UR7, URZ, UR25, URZ, UP0, !UPT ;  /* 0x000000193f077290 */ /* 0x000fe200087fe43f */
[----:B------:R-:W-:Y:S01]  /*94c0*/  R2UR UR11, R21 ;  /* 0x00000000150b72ca */ /* 0x000fe200000e0000 */
[----:B------:R-:W-:Y:S01]  /*94d0*/  VIADD R7, R7, 0x1 ;  /* 0x0000000107077836 */ /* 0x000fe20000000000 */
[----:B------:R-:W-:Y:S01]  /*94e0*/  R2UR UR10, R24 ;  /* 0x00000000180a72ca */ /* 0x000fe200000e0000 */
[----:B------:R-:W-:Y:S01]  /*94f0*/  UIADD3.X UR27, URZ, UR25, URZ, UP1, !UPT ;  /* 0x000000193f1b7290 */ /* 0x000fe20008ffe43f */
[----:B------:R-:W-:Y:S01]  /*9500*/  R2UR UR12, R6 ;  /* 0x00000000060c72ca */ /* 0x000fe200000e0000 */
[----:B------:R-:W-:Y:S01]  /*9510*/  UMOV UR14, 0x0 ;  /* 0x00000000000e7882 */ /* 0x000fe20000000000 */
[----:B------:R-:W-:Y:S01]  /*9520*/  R2UR UR20, R20 ;  /* 0x00000000141472ca */ /* 0x000fe200000e0000 */
[----:B------:R-:W-:Y:S01]  /*9530*/  UMOV UR15, 0x10000000 ;  /* 0x10000000000f7882 */ /* 0x000fe20000000000 */
[----:B------:R-:W-:Y:S01]  /*9540*/  ISETP.GT.AND P1, PT, R4, 0x1, PT ;  /* 0x000000010400780c */ /* 0x000fe20003f24270 */
[----:B------:R-:W-:Y:S01]  /*9550*/  UIADD3 UR16, UR5, 0x200, URZ ;  /* 0x0000020005107890 */ /* 0x000fe2000fffe03f */
[----:B------:R-:W-:Y:S01]  /*9560*/  ISETP.NE.AND P0, PT, R7, 0x12, PT ;  /* 0x000000120700780c */ /* 0x000fe20003f05270 */
[----:B------:R-:W-:Y:S01]  /*9570*/  UIADD3 UR5, UR19, UR8, URZ ;  /* 0x0000000813057290 */ /* 0x000fe2000fffe03f */
[----:B------:R-:W-:Y:S01]  /*9580*/  VIADD R24, R24, 0x20 ;  /* 0x0000002018187836 */ /* 0x000fe20000000000 */
[----:B------:R-:W-:Y:S01]  /*9590*/  UMOV UR21, 0xf0000 ;  /* 0x000f000000157882 */ /* 0x000fe20000000000 */
[----:B------:R-:W-:-:S02]  /*95a0*/  SEL R14, RZ, 0x1, P0 ;  /* 0x00000001ff0e7807 */ /* 0x000fc40000000000 */
[----:B------:R-:W-:Y:S01]  /*95b0*/  UMOV UR8, UR16 ;  /* 0x0000001000087c82 */ /* 0x000fe20008000000 */
[----:B------:R-:W-:Y:S01]  /*95c0*/  SEL R7, R7, RZ, P0 ;  /* 0x000000ff07077207 */ /* 0x000fe20000000000 */
[----:B------:R0:W-:Y:S01]  /*95d0*/  UTMALDG.3D [UR8], [UR6], desc[UR14] ;  /* 0x00000e08060075b4 */ /* 0x0001e20008011000 */
[----:B------:R-:W-:Y:S01]  /*95e0*/  LOP3.LUT R5, R5, R14, RZ, 0x3c, !PT ;  /* 0x0000000e05057212 */ /* 0x000fe200078e3cff */
[----:B0-----:R-:W-:Y:S01]  /*95f0*/  UMOV UR11, UR20 ;  /* 0x00000014000b7c82 */ /* 0x001fe20008000000 */
[----:B------:R-:W-:Y:S02]  /*9600*/  UMOV UR8, UR5 ;  /* 0x0000000500087c82 */ /* 0x000fe40008000000 */
[----:B------:R0:W-:Y:S02]  /*9610*/  UTMALDG.3D.MULTICAST [UR8], [UR26], UR21, desc[UR14] ;  /* 0x00000e081a0073b4 */ /* 0x0001e40008011815 */
[----:B0-----:R-:W-:Y:S05]  /*9620*/  @P1 BRA `(.L_x_307) ;  /* 0xfffffffc00441947 */ /* 0x001fea000383ffff */
.L_x_304:
[----:B------:R-:W-:Y:S05]  /*9630*/  BSYNC B1 ;  /* 0x0000000000017941 */ /* 0x000fea0003800000 */
.L_x_303:
[----:B------:R-:W-:Y:S01]  /*9640*/  LOP3.LUT P1, RZ, R9, 0xff, RZ, 0xc0, !PT ;  /* 0x000000ff09ff7812 */ /* 0x000fe2000782c0ff */
[C---:B------:R-:W-:Y:S01]  /*9650*/  IMAD.IADD R6, R10.reuse, 0x1, R3 ;  /* 0x000000010a067824 */ /* 0x040fe200078e0203 */
[----:B------:R-:W-:Y:S01]  /*9660*/  ULDC.64 UR6, c[0x0][0x650] ;  /* 0x0001940000067ab9 */ /* 0x000fe20000000a00 */
[----:B------:R-:W-:Y:S01]  /*9670*/  ISETP.GE.U32.AND P2, PT, R10, 0x12, PT ;  /* 0x000000120a00780c */ /* 0x000fe20003f46070 */
[----:B------:R-:W-:Y:S01]  /*9680*/  BSSY B1, `(.L_x_308) ;  /* 0x000006c000017945 */ /* 0x000fe20003800000 */
[----:B------:R-:W-:Y:S01]  /*9690*/  IMAD.MOV.U32 R21, RZ, RZ, -0x1 ;  /* 0xffffffffff157424 */ /* 0x000fe200078e00ff */
[----:B------:R-:W-:Y:S01]  /*96a0*/  ISETP.GT.U32.AND P0, PT, R6, 0x11, PT ;  /* 0x000000110600780c */ /* 0x000fe20003f04070 */
[----:B------:R-:W-:Y:S01]  /*96b0*/  IMAD.MOV.U32 R20, RZ, RZ, -0x1 ;  /* 0xffffffffff147424 */ /* 0x000fe200078e00ff */
[----:B------:R-:W-:Y:S02]  /*96c0*/  PRMT R9, RZ, 0x7610, R9 ;  /* 0x00007610ff097816 */ /* 0x000fe40000000009 */
[----:B------:R-:W-:-:S03]  /*96d0*/  ISETP.LT.U32.AND P0, PT, R10, 0x12, P0 ;  /* 0x000000120a00780c */ /* 0x000fc60000701070 */
[----:B------:R-:W0:Y:S01]  /*96e0*/  @P1 S2R R5, SR_CgaCtaId ;  /* 0x0000000000051919 */ /* 0x000e220000008800 */
[----:B------:R-:W-:-:S04]  /*96f0*/  @P1 MOV R4, 0x400 ;  /* 0x0000040000041802 */ /* 0x000fc80000000f00 */
[----:B0-----:R-:W-:Y:S01]  /*9700*/  @P1 LEA R3, R5, R4, 0x18 ;  /* 0x0000000405031211 */ /* 0x001fe200078ec0ff */
[----:B------:R-:W-:-:S03]  /*9710*/  IMAD.WIDE.U32 R4, R6, 0x38e38e39, RZ ;  /* 0x38e38e3906047825 */ /* 0x000fc600078e00ff */
[----:B------:R0:W-:Y:S01]  /*9720*/  @P1 SYNCS.ARRIVE.TRANS64.A1T0 RZ, [R3+URZ+0x138], RZ ;  /* 0x000138ff03ff19a7 */ /* 0x0001e2000810003f */
[----:B------:R-:W-:Y:S02]  /*9730*/  IADD3 R16, P1, R16, UR22, RZ ;  /* 0x0000001610107c10 */ /* 0x000fe4000ff3e0ff */
[----:B------:R-:W-:Y:S02]  /*9740*/  SHF.R.U32.HI R5, RZ, 0x2, R5 ;  /* 0x00000002ff057819 */ /* 0x000fe40000011605 */
[----:B------:R-:W-:Y:S02]  /*9750*/  IADD3.X R17, R17, UR13, RZ, P1, !PT ;  /* 0x0000000d11117c10 */ /* 0x000fe40008ffe4ff */
[----:B------:R-:W-:Y:S02]  /*9760*/  PRMT R4, RZ, 0x7610, R4 ;  /* 0x00007610ff047816 */ /* 0x000fe40000000004 */
[----:B0-----:R-:W-:Y:S02]  /*9770*/  SEL R3, RZ, 0x1, !P0 ;  /* 0x00000001ff037807 */ /* 0x001fe40004000000 */
[----:B------:R-:W-:-:S02]  /*9780*/  ISETP.GE.U32.AND P0, PT, R16, UR6, PT ;  /* 0x0000000610007c0c */ /* 0x000fc4000bf06070 */
[----:B------:R-:W-:Y:S01]  /*9790*/  LOP3.LUT R0, R0, R3, RZ, 0x3c, !PT ;  /* 0x0000000300007212 */ /* 0x000fe200078e3cff */
[----:B------:R-:W-:Y:S01]  /*97a0*/  IMAD R3, R5, -0x12, R6 ;  /* 0xffffffee05037824 */ /* 0x000fe200078e0206 */
[----:B------:R-:W-:Y:S01]  /*97b0*/  ISETP.GE.U32.AND.EX P0, PT, R17, UR7, PT, P0 ;  /* 0x0000000711007c0c */ /* 0x000fe2000bf06100 */
[----:B------:R-:W-:Y:S01]  /*97c0*/  IMAD.MOV.U32 R6, RZ, RZ, -0x1 ;  /* 0xffffffffff067424 */ /* 0x000fe200078e00ff */
[----:B------:R-:W-:-:S11]  /*97d0*/  @P2 LOP3.LUT R0, R0, 0x1, R5, 0x78, !PT ;  /* 0x0000000100002812 */ /* 0x000fd600078e7805 */
[----:B------:R-:W-:Y:S05]  /*97e0*/  @P0 BRA `(.L_x_309) ;  /* 0x0000000400540947 */ /* 0x000fea0003800000 */
[----:B------:R-:W0:Y:S01]  /*97f0*/  S2R R15, SR_CTAID.X ;  /* 0x00000000000f7919 */ /* 0x000e220000002500 */
[----:B------:R-:W-:Y:S01]  /*9800*/  ULDC.64 UR6, c[0x0][0x628] ;  /* 0x00018a0000067ab9 */ /* 0x000fe20000000a00 */
[----:B------:R-:W-:Y:S01]  /*9810*/  ULDC UR8, c[0x0][0x630] ;  /* 0x00018c0000087ab9 */ /* 0x000fe20000000800 */
[----:B------:R-:W-:Y:S01]  /*9820*/  ISETP.NE.U32.AND P0, PT, RZ, UR6, PT ;  /* 0x00000006ff007c0c */ /* 0x000fe2000bf05070 */
[----:B------:R-:W1:Y:S01]  /*9830*/  S2R R20, SR_CTAID.Y ;  /* 0x0000000000147919 */ /* 0x000e620000002600 */
[----:B------:R-:W-:Y:S01]  /*9840*/  ULDC UR9, c[0x0][0x150] ;  /* 0x0000540000097ab9 */ /* 0x000fe20000000800 */
[----:B------:R-:W-:Y:S01]  /*9850*/  IMAD.MOV.U32 R4, RZ, RZ, R16 ;  /* 0x000000ffff047224 */ /* 0x000fe200078e0010 */
[----:B------:R-:W-:Y:S01]  /*9860*/  ISETP.NE.AND.EX P0, PT, RZ, UR7, PT, P0 ;  /* 0x00000007ff007c0c */ /* 0x000fe2000bf05300 */
[----:B------:R-:W-:Y:S01]  /*9870*/  IMAD.MOV.U32 R5, RZ, RZ, R17 ;  /* 0x000000ffff057224 */ /* 0x000fe200078e0011 */
[----:B0-----:R-:W-:-:S11]  /*9880*/  I2FP.F32.U32 R22, R15 ;  /* 0x0000000f00167245 */ /* 0x001fd60000201000 */
[----:B------:R-:W-:Y:S05]  /*9890*/  @!P0 BRA `(.L_x_310) ;  /* 0x0000000000288947 */ /* 0x000fea0003800000 */
[----:B------:R-:W-:Y:S02]  /*98a0*/  ULDC UR5, c[0x0][0x634] ;  /* 0x00018d0000057ab9 */ /* 0x000fe40000000800 */
[----:B------:R-:W-:-:S05]  /*98b0*/  IADD3 R5, P0, R16, UR5, RZ ;  /* 0x0000000510057c10 */ /* 0x000fca000ff1e0ff */
[----:B------:R-:W-:-:S04]  /*98c0*/  IMAD.X R21, RZ, RZ, R17, P0 ;  /* 0x000000ffff157224 */ /* 0x000fc800000e0611 */
[----:B------:R-:W-:-:S04]  /*98d0*/  IMAD.WIDE.U32 R6, R21, UR6, RZ ;  /* 0x0000000615067c25 */ /* 0x000fc8000f8e00ff */
[----:B------:R-:W-:-:S04]  /*98e0*/  IMAD.WIDE.U32 R6, P0, R5, UR7, R6 ;  /* 0x0000000705067c25 */ /* 0x000fc8000f800006 */
[----:B------:R-:W-:-:S04]  /*98f0*/  IMAD.WIDE.U32 R4, R5, UR6, RZ ;  /* 0x0000000605047c25 */ /* 0x000fc8000f8e00ff */
[----:B------:R-:W-:Y:S01]  /*9900*/  IMAD.MOV.U32 R4, RZ, RZ, R7 ;  /* 0x000000ffff047224 */ /* 0x000fe200078e0007 */
[----:B------:R-:W-:Y:S01]  /*9910*/  IADD3 RZ, P1, R5, R6, RZ ;  /* 0x0000000605ff7210 */ /* 0x000fe20007f3e0ff */
[----:B------:R-:W-:-:S04]  /*9920*/  IMAD.X R5, RZ, RZ, RZ, P0 ;  /* 0x000000ffff057224 */ /* 0x000fc800000e06ff */
[----:B------:R-:W-:-:S08]  /*9930*/  IMAD.WIDE.U32.X R4, R21, UR7, R4, P1 ;  /* 0x0000000715047c25 */ /* 0x000fd000088e0404 */
.L_x_310:
[--C-:B------:R-:W-:Y:S01]  /*9940*/  SHF.R.U64 R14, R4, UR8, R5.reuse ;  /* 0x00000008040e7c19 */ /* 0x100fe20008001205 */
[----:B------:R-:W-:Y:S01]  /*9950*/  FMUL R22, R22, UR9 ;  /* 0x0000000916167c20 */ /* 0x000fe20008400000 */
[----:B------:R-:W-:Y:S01]  /*9960*/  SHF.R.U32.HI R4, RZ, UR8, R5 ;  /* 0x00000008ff047c19 */ /* 0x000fe20008011605 */
[----:B------:R-:W0:Y:S01]  /*9970*/  LDC R6, c[0x0][0x144] ;  /* 0x00005100ff067b82 */ /* 0x000e220000000800 */
[----:B------:R-:W-:Y:S01]  /*9980*/  IADD3 R5, P0, RZ, -R14, RZ ;  /* 0x8000000eff057210 */ /* 0x000fe20007f1e0ff */
[----:B------:R-:W-:Y:S01]  /*9990*/  ULDC UR5, c[0x0][0x154] ;  /* 0x0000550000057ab9 */ /* 0x000fe20000000800 */
[----:B-1----:R-:W-:Y:S01]  /*99a0*/  I2FP.F32.U32 R7, R20 ;  /* 0x0000001400077245 */ /* 0x002fe20000201000 */
[----:B------:R-:W1:Y:S01]  /*99b0*/  F2I.U32.TRUNC.NTZ R22, R22 ;  /* 0x0000001600167305 */ /* 0x000e62000020f000 */
[----:B------:R-:W-:Y:S01]  /*99c0*/  ULDC.64 UR6, c[0x0][0x620] ;  /* 0x0001880000067ab9 */ /* 0x000fe20000000a00 */
[----:B------:R-:W-:Y:S01]  /*99d0*/  IMAD.X R4, RZ, RZ, ~R4, P0 ;  /* 0x000000ffff047224 */ /* 0x000fe200000e0e04 */
[----:B------:R-:W-:Y:S01]  /*99e0*/  ISETP.NE.AND P2, PT, R2, 0x1, PT ;  /* 0x000000010200780c */ /* 0x000fe20003f45270 */
[----:B------:R-:W-:Y:S01]  /*99f0*/  FMUL R23, R7, UR5 ;  /* 0x0000000507177c20 */ /* 0x000fe20008400000 */
[----:B------:R-:W2:Y:S01]  /*9a00*/  LDC R25, c[0x0][0x148] ;  /* 0x00005200ff197b82 */ /* 0x000ea20000000800 */
[----:B------:R-:W-:Y:S01]  /*9a10*/  IMAD R4, R4, UR6, RZ ;  /* 0x0000000604047c24 */ /* 0x000fe2000f8e02ff */
[----:B------:R-:W-:-:S03]  /*9a20*/  ULDC UR5, c[0x0][0x618] ;  /* 0x0001860000057ab9 */ /* 0x000fc60000000800 */
[----:B------:R-:W3:Y:S01]  /*9a30*/  F2I.U32.TRUNC.NTZ R23, R23 ;  /* 0x0000001700177305 */ /* 0x000ee2000020f000 */
[C---:B------:R-:W-:Y:S02]  /*9a40*/  IMAD R7, R5.reuse, UR7, R4 ;  /* 0x0000000705077c24 */ /* 0x040fe4000f8e0204 */
[----:B------:R-:W-:Y:S01]  /*9a50*/  IMAD.WIDE.U32 R4, R5, UR6, R16 ;  /* 0x0000000605047c25 */ /* 0x000fe2000f8e0010 */
[----:B------:R-:W-:Y:S02]  /*9a60*/  ULDC.64 UR6, c[0x0][0x640] ;  /* 0x0001900000067ab9 */ /* 0x000fe40000000a00 */
[----:B------:R-:W-:Y:S01]  /*9a70*/  ISETP.NE.U32.AND P0, PT, RZ, UR6, PT ;  /* 0x00000006ff007c0c */ /* 0x000fe2000bf05070 */
[----:B------:R-:W-:Y:S02]  /*9a80*/  IMAD.IADD R5, R5, 0x1, R7 ;  /* 0x0000000105057824 */ /* 0x000fe400078e0207 */
[----:B-1----:R-:W-:Y:S01]  /*9a90*/  IMAD.MOV R22, RZ, RZ, -R22 ;  /* 0x000000ffff167224 */ /* 0x002fe200078e0a16 */
[----:B------:R-:W-:-:S02]  /*9aa0*/  ISETP.NE.AND.EX P0, PT, RZ, UR7, PT, P0 ;  /* 0x00000007ff007c0c */ /* 0x000fc4000bf05300 */
[----:B------:R-:W-:Y:S01]  /*9ab0*/  SHF.R.U64 R21, R4, UR5, R5 ;  /* 0x0000000504157c19 */ /* 0x000fe20008001205 */
[----:B0-----:R-:W-:Y:S01]  /*9ac0*/  IMAD R15, R6, R22, R15 ;  /* 0x00000016060f7224 */ /* 0x001fe200078e020f */
[----:B------:R-:W-:Y:S01]  /*9ad0*/  SHF.R.U32.HI R4, RZ, UR5, R5 ;  /* 0x00000005ff047c19 */ /* 0x000fe20008011605 */
[----:B------:R-:W-:Y:S01]  /*9ae0*/  ULDC UR5, c[0x0][0x608] ;  /* 0x0001820000057ab9 */ /* 0x000fe20000000800 */
[----:B---3--:R-:W-:Y:S02]  /*9af0*/  IMAD.MOV R6, RZ, RZ, -R23 ;  /* 0x000000ffff067224 */ /* 0x008fe400078e0a17 */
[--C-:B------:R-:W-:Y:S02]  /*9b00*/  SHF.R.U64 R22, R21, UR5, R4.reuse ;  /* 0x0000000515167c19 */ /* 0x100fe40008001204 */
[----:B------:R-:W-:Y:S01]  /*9b10*/  SHF.R.U32.HI R5, RZ, UR5, R4 ;  /* 0x00000005ff057c19 */ /* 0x000fe20008011604 */
[----:B------:R-:W-:Y:S01]  /*9b20*/  ULDC UR5, c[0x0][0x658] ;  /* 0x0001960000057ab9 */ /* 0x000fe20000000800 */
[----:B--2---:R-:W-:-:S02]  /*9b30*/  @P2 IMAD R15, R25, R6, R20 ;  /* 0x00000006190f2224 */ /* 0x004fc400078e0214 */
[--C-:B------:R-:W-:Y:S02]  /*9b40*/  SHF.R.U64 R20, R22, UR5, R5.reuse ;  /* 0x0000000516147c19 */ /* 0x100fe40008001205 */
[----:B------:R-:W-:-:S03]  /*9b50*/  SHF.R.U32.HI R23, RZ, UR5, R5 ;  /* 0x00000005ff177c19 */ /* 0x000fc60008011605 */
[----:B------:R-:W-:Y:S02]  /*9b60*/  IMAD.MOV.U32 R6, RZ, RZ, R20 ;  /* 0x000000ffff067224 */ /* 0x000fe400078e0014 */
[----:B------:R-:W-:Y:S01]  /*9b70*/  IMAD.MOV.U32 R5, RZ, RZ, R23 ;  /* 0x000000ffff057224 */ /* 0x000fe200078e0017 */
[----:B------:R-:W-:Y:S06]  /*9b80*/  @!P0 BRA `(.L_x_311) ;  /* 0x00000000002c8947 */ /* 0x000fec0003800000 */
        /* <DEDUP_REMOVED lines=9> */
[----:B------:R-:W-:-:S04]  /*9c20*/  IMAD.WIDE.U32.X R4, R23, UR7, R4, P1 ;  /* 0x0000000717047c25 */ /* 0x000fc800088e0404 */
[----:B------:R-:W-:-:S07]  /*9c30*/  IMAD.MOV.U32 R6, RZ, RZ, R4 ;  /* 0x000000ffff067224 */ /* 0x000fce00078e0004 */
.L_x_311:
[----:B------:R-:W-:Y:S01]  /*9c40*/  ULDC UR5, c[0x0][0x648] ;  /* 0x0001920000057ab9 */ /* 0x000fe20000000800 */
[----:B------:R-:W-:Y:S01]  /*9c50*/  LOP3.LUT R4, R22, UR17, RZ, 0xc0, !PT ;  /* 0x0000001116047c12 */ /* 0x000fe2000f8ec0ff */
[----:B------:R-:W-:Y:S01]  /*9c60*/  ULDC UR6, c[0x0][0x610] ;  /* 0x0001840000067ab9 */ /* 0x000fe20000000800 */
[----:B------:R-:W-:Y:S01]  /*9c70*/  SHF.R.U64 R5, R6, UR5, R5 ;  /* 0x0000000506057c19 */ /* 0x000fe20008001205 */
[----:B------:R-:W-:Y:S01]  /*9c80*/  ULDC UR5, c[0x0][0x638] ;  /* 0x00018e0000057ab9 */ /* 0x000fe20000000800 */
[----:B------:R-:W-:-:S03]  /*9c90*/  LOP3.LUT R21, R21, UR4, RZ, 0xc0, !PT ;  /* 0x0000000415157c12 */ /* 0x000fc6000f8ec0ff */
[----:B------:R-:W-:Y:S02]  /*9ca0*/  IMAD.MOV R7, RZ, RZ, -R5 ;  /* 0x000000ffff077224 */ /* 0x000fe400078e0a05 */
[----:B------:R-:W-:Y:S02]  /*9cb0*/  IMAD R4, R5, UR18, R4 ;  /* 0x0000001205047c24 */ /* 0x000fe4000f8e0204 */
[----:B------:R-:W-:Y:S01]  /*9cc0*/  IMAD R20, R7, UR5, R20 ;  /* 0x0000000507147c24 */ /* 0x000fe2000f8e0214 */
[----:B------:R-:W-:Y:S01]  /*9cd0*/  ULDC UR5, c[0x0][0x600] ;  /* 0x0001800000057ab9 */ /* 0x000fe20000000800 */
[----:B------:R-:W-:Y:S02]  /*9ce0*/  IMAD R15, R4, UR6, R15 ;  /* 0x00000006040f7c24 */ /* 0x000fe4000f8e020f */
[----:B------:R-:W-:Y:S02]  /*9cf0*/  IMAD R6, R20, UR5, R21 ;  /* 0x0000000514067c24 */ /* 0x000fe4000f8e0215 */
[----:B------:R-:W-:-:S03]  /*9d00*/  IMAD.MOV.U32 R4, RZ, RZ, 0x1 ;  /* 0x00000001ff047424 */ /* 0x000fc600078e00ff */
[----:B------:R-:W-:Y:S02]  /*9d10*/  SEL R20, R6, R15, !P2 ;  /* 0x0000000f06147207 */ /* 0x000fe40005000000 */
[----:B------:R-:W-:Y:S01]  /*9d20*/  SEL R21, R15, R6, !P2 ;  /* 0x000000060f157207 */ /* 0x000fe20005000000 */
[----:B------:R-:W-:-:S07]  /*9d30*/  IMAD.MOV.U32 R6, RZ, RZ, R14 ;  /* 0x000000ffff067224 */ /* 0x000fce00078e000e */
.L_x_309:
[----:B------:R-:W-:Y:S05]  /*9d40*/  BSYNC B1 ;  /* 0x0000000000017941 */ /* 0x000fea0003800000 */
.L_x_308:
[----:B------:R-:W-:-:S13]  /*9d50*/  LOP3.LUT P0, RZ, R4, 0xff, RZ, 0xc0, !PT ;  /* 0x000000ff04ff7812 */ /* 0x000fda000780c0ff */
[----:B------:R-:W-:Y:S05]  /*9d60*/  @P0 BRA `(.L_x_312) ;  /* 0xfffffff400400947 */ /* 0x000fea000383ffff */
[----:B------:R-:W-:Y:S05]  /*9d70*/  BSYNC B0 ;  /* 0x0000000000007941 */ /* 0x000fea0003800000 */
.L_x_301:
[----:B------:R-:W-:-:S03]  /*9d80*/  UMOV UR5, 0xffffffff ;  /* 0xffffffff00057882 */ /* 0x000fc60000000000 */
[----:B------:R-:W-:Y:S05]  /*9d90*/  BRA.DIV UR5, `(.L_x_313) ;  /* 0x0000000e050c7947 */ /* 0x000fea000b800000 */
[----:B------:R-:W-:-:S13]  /*9da0*/  ELECT P6, URZ, PT ;  /* 0x00000000003f782f */ /* 0x000fda00038c0000 */
.L_x_341:
[----:B------:R-:W-:Y:S04]  /*9db0*/  BSSY B0, `(.L_x_314) ;  /* 0x00000a9000007945 */ /* 0x000fe80003800000 */
[----:B------:R-:W-:Y:S05]  /*9dc0*/  @!P6 BRA `(.L_x_315) ;  /* 0x00000008009ce947 */ /* 0x000fea0003800000 */
[----:B------:R-:W-:-:S04]  /*9dd0*/  LOP3.LUT R19, R19, 0x2, RZ, 0xfc, !PT ;  /* 0x0000000213137812 */ /* 0x000fc800078efcff */
[----:B------:R-:W-:-:S13]  /*9de0*/  ISETP.NE.AND P0, PT, R19, 0x3, PT ;  /* 0x000000031300780c */ /* 0x000fda0003f05270 */
[----:B------:R-:W-:Y:S05]  /*9df0*/  @!P0 BRA `(.L_x_316) ;  /* 0x0000000000048947 */ /* 0x000fea0003800000 */
[----:B------:R-:W-:Y:S01]  /*9e00*/  BPT.TRAP 0x1 ;  /* 0x000000040000795c */ /* 0x000fe20000300000 */
.L_x_316:
[----:B------:R-:W0:Y:S01]  /*9e10*/  S2R R5, SR_CgaCtaId ;  /* 0x0000000000057919 */ /* 0x000e220000008800 */
[----:B------:R-:W-:Y:S02]  /*9e20*/  MOV R2, 0x400 ;  /* 0x0000040000027802 */ /* 0x000fe40000000f00 */
[----:B------:R-:W-:Y:S02]  /*9e30*/  SHF.L.U32 R4, R0, 0x1f, RZ ;  /* 0x0000001f00047819 */ /* 0x000fe400000006ff */
[----:B0-----:R-:W-:-:S05]  /*9e40*/  LEA R2, R5, R2, 0x18 ;  /* 0x0000000205027211 */ /* 0x001fca00078ec0ff */
[----:B------:R-:W-:-:S04]  /*9e50*/  VIADD R2, R2, 0x90 ;  /* 0x0000009002027836 */ /* 0x000fc80000000000 */
[C---:B------:R-:W-:Y:S02]  /*9e60*/  IMAD R7, R3.reuse, 0x8, R2 ;  /* 0x0000000803077824 */ /* 0x040fe400078e0202 */
[----:B------:R-:W-:Y:S02]  /*9e70*/  VIADD R3, R3, 0x1 ;  /* 0x0000000103037836 */ /* 0x000fe40000000000 */
[----:B------:R-:W0:Y:S03]  /*9e80*/  SYNCS.PHASECHK.TRANS64.TRYWAIT P0, [R7+URZ], R4 ;  /* 0x00000004070075a7 */ /* 0x000e26000800017f */
[----:B------:R-:W-:-:S04]  /*9e90*/  ISETP.NE.AND P1, PT, R3, 0x12, PT ;  /* 0x000000120300780c */ /* 0x000fc80003f25270 */
[----:B------:R-:W-:Y:S02]  /*9ea0*/  SEL R5, RZ, 0x1, P1 ;  /* 0x00000001ff057807 */ /* 0x000fe40000800000 */
[----:B------:R-:W-:Y:S02]  /*9eb0*/  SEL R3, R3, RZ, P1 ;  /* 0x000000ff03037207 */ /* 0x000fe40000800000 */
[----:B------:R-:W-:-:S03]  /*9ec0*/  LOP3.LUT R6, R0, R5, RZ, 0x3c, !PT ;  /* 0x0000000500067212 */ /* 0x000fc600078e3cff */
[----:B------:R-:W-:Y:S01]  /*9ed0*/  IMAD R8, R3, 0x8, R2 ;  /* 0x0000000803087824 */ /* 0x000fe200078e0202 */
[----:B------:R-:W-:Y:S01]  /*9ee0*/  SHF.L.U32 R5, R6, 0x1f, RZ ;  /* 0x0000001f06057819 */ /* 0x000fe200000006ff */
[----:B0-----:R-:W-:Y:S06]  /*9ef0*/  @!P0 BRA `(.L_x_317) ;  /* 0x0000000800d48947 */ /* 0x001fec0003800000 */
.L_x_342:
[----:B------:R-:W1:Y:S01]  /*9f00*/  SYNCS.PHASECHK.TRANS64.TRYWAIT P0, [R8+URZ], R5 ;  /* 0x00000005080075a7 */ /* 0x000e62000800017f */
[----:B------:R-:W-:-:S05]  /*9f10*/  VIADD R0, R3, 0x1 ;  /* 0x0000000103007836 */ /* 0x000fca0000000000 */
[----:B------:R-:W-:-:S04]  /*9f20*/  ISETP.NE.AND P1, PT, R0, 0x12, PT ;  /* 0x000000120000780c */ /* 0x000fc80003f25270 */
[----:B------:R-:W-:Y:S02]  /*9f30*/  SEL R3, RZ, 0x1, P1 ;  /* 0x00000001ff037807 */ /* 0x000fe40000800000 */
[----:B0-----:R-:W-:Y:S02]  /*9f40*/  SEL R7, R0, RZ, P1 ;  /* 0x000000ff00077207 */ /* 0x001fe40000800000 */
[----:B------:R-:W-:-:S03]  /*9f50*/  LOP3.LUT R6, R6, R3, RZ, 0x3c, !PT ;  /* 0x0000000306067212 */ /* 0x000fc600078e3cff */
[----:B------:R-:W-:Y:S01]  /*9f60*/  IMAD R9, R7, 0x8, R2 ;  /* 0x0000000807097824 */ /* 0x000fe200078e0202 */
[----:B------:R-:W-:Y:S01]  /*9f70*/  SHF.L.U32 R4, R6, 0x1f, RZ ;  /* 0x0000001f06047819 */ /* 0x000fe200000006ff */
[----:B-1----:R-:W-:Y:S06]  /*9f80*/  @!P0 BRA `(.L_x_318) ;  /* 0x0000000800c48947 */ /* 0x002fec0003800000 */
.L_x_343:
[----:B------:R-:W1:Y:S01]  /*9f90*/  SYNCS.PHASECHK.TRANS64.TRYWAIT P0, [R9+URZ], R4 ;  /* 0x00000004090075a7 */ /* 0x000e62000800017f */
[----:B------:R-:W-:-:S05]  /*9fa0*/  VIADD R0, R7, 0x1 ;  /* 0x0000000107007836 */ /* 0x000fca0000000000 */
[----:B------:R-:W-:-:S04]  /*9fb0*/  ISETP.NE.AND P1, PT, R0, 0x12, PT ;  /* 0x000000120000780c */ /* 0x000fc80003f25270 */
[----:B------:R-:W-:Y:S02]  /*9fc0*/  SEL R3, RZ, 0x1, P1 ;  /* 0x00000001ff037807 */ /* 0x000fe40000800000 */
[----:B------:R-:W-:Y:S02]  /*9fd0*/  SEL R7, R0, RZ, P1 ;  /* 0x000000ff00077207 */ /* 0x000fe40000800000 */
[----:B------:R-:W-:-:S03]  /*9fe0*/  LOP3.LUT R6, R6, R3, RZ, 0x3c, !PT ;  /* 0x0000000306067212 */ /* 0x000fc600078e3cff */
[----:B0-----:R-:W-:Y:S01]  /*9ff0*/  IMAD R8, R7, 0x8, R2 ;  /* 0x0000000807087824 */ /* 0x001fe200078e0202 */
[----:B------:R-:W-:Y:S01]  /*a000*/  SHF.L.U32 R5, R6, 0x1f, RZ ;  /* 0x0000001f06057819 */ /* 0x000fe200000006ff */
[----:B-1----:R-:W-:Y:S06]  /*a010*/  @!P0 BRA `(.L_x_319) ;  /* 0x0000000800b48947 */ /* 0x002fec0003800000 */
.L_x_344:
        /* <DEDUP_REMOVED lines=9> */
.L_x_345:
        /* <DEDUP_REMOVED lines=9> */
.L_x_346:
        /* <DEDUP_REMOVED lines=9> */
.L_x_347:
        /* <DEDUP_REMOVED lines=9> */
.L_x_348:
        /* <DEDUP_REMOVED lines=9> */
.L_x_349:
        /* <DEDUP_REMOVED lines=9> */
.L_x_350:
        /* <DEDUP_REMOVED lines=9> */
.L_x_351:
        /* <DEDUP_REMOVED lines=9> */
.L_x_352:
        /* <DEDUP_REMOVED lines=9> */
.L_x_353:
        /* <DEDUP_REMOVED lines=9> */
.L_x_354:
        /* <DEDUP_REMOVED lines=9> */
.L_x_355:
        /* <DEDUP_REMOVED lines=9> */
.L_x_356:
[----:B------:R-:W1:Y:S01]  /*a6e0*/  SYNCS.PHASECHK.TRANS64.TRYWAIT P0, [R8+URZ], R5 ;  /* 0x00000005080075a7 */ /* 0x000e62000800017f */
[----:B------:R-:W-:-:S05]  /*a6f0*/  VIADD R0, R7, 0x1 ;  /* 0x0000000107007836 */ /* 0x000fca0000000000 */
[----:B------:R-:W-:-:S04]  /*a700*/  ISETP.NE.AND P1, PT, R0, 0x12, PT ;  /* 0x000000120000780c */ /* 0x000fc80003f25270 */
[----:B------:R-:W-:Y:S02]  /*a710*/  SEL R3, RZ, 0x1, P1 ;  /* 0x00000001ff037807 */ /* 0x000fe40000800000 */
[----:B------:R-:W-:Y:S02]  /*a720*/  SEL R7, R0, RZ, P1 ;  /* 0x000000ff00077207 */ /* 0x000fe40000800000 */
[----:B0-----:R-:W-:-:S03]  /*a730*/  LOP3.LUT R9, R6, R3, RZ, 0x3c, !PT ;  /* 0x0000000306097212 */ /* 0x001fc600078e3cff */
[----:B------:R-:W-:Y:S01]  /*a740*/  IMAD R11, R7, 0x8, R2 ;  /* 0x00000008070b7824 */ /* 0x000fe200078e0202 */
[----:B------:R-:W-:Y:S01]  /*a750*/  SHF.L.U32 R6, R9, 0x1f, RZ ;  /* 0x0000001f09067819 */ /* 0x000fe200000006ff */
[----:B-1----:R-:W-:Y:S06]  /*a760*/  @!P0 BRA `(.L_x_332) ;  /* 0x0000000400e48947 */ /* 0x002fec0003800000 */
.L_x_357:
[----:B------:R-:W1:Y:S01]  /*a770*/  SYNCS.PHASECHK.TRANS64.TRYWAIT P0, [R11+URZ], R6 ;  /* 0x000000060b0075a7 */ /* 0x000e62000800017f */
[----:B------:R-:W-:-:S05]  /*a780*/  VIADD R0, R7, 0x1 ;  /* 0x0000000107007836 */ /* 0x000fca0000000000 */
[----:B------:R-:W-:-:S04]  /*a790*/  ISETP.NE.AND P1, PT, R0, 0x12, PT ;  /* 0x000000120000780c */ /* 0x000fc80003f25270 */
[----:B------:R-:W-:Y:S02]  /*a7a0*/  SEL R4, RZ, 0x1, P1 ;  /* 0x00000001ff047807 */ /* 0x000fe40000800000 */
[----:B------:R-:W-:Y:S02]  /*a7b0*/  SEL R3, R0, RZ, P1 ;  /* 0x000000ff00037207 */ /* 0x000fe40000800000 */
[----:B------:R-:W-:Y:S01]  /*a7c0*/  LOP3.LUT R0, R9, R4, RZ, 0x3c, !PT ;  /* 0x0000000409007212 */ /* 0x000fe200078e3cff */
[----:B-1----:R-:W-:Y:S06]  /*a7d0*/  @!P0 BRA `(.L_x_333) ;  /* 0x0000000400dc8947 */ /* 0x002fec0003800000 */
.L_x_358:
[----:B------:R-:W-:Y:S01]  /*a7e0*/  IMAD R3, R3, 0x8, R2 ;  /* 0x0000000803037824 */ /* 0x000fe200078e0202 */
[----:B------:R-:W-:-:S07]  /*a7f0*/  SHF.L.U32 R0, R0, 0x1f, RZ ;  /* 0x0000001f00007819 */ /* 0x000fce00000006ff */
.L_x_334:
[----:B--2---:R2:W3:Y:S02]  /*a800*/  SYNCS.PHASECHK.TRANS64.TRYWAIT P0, [R3+URZ], R0 ;  /* 0x00000000030075a7 */ /* 0x0044e4000800017f */
[----:B---3--:R-:W-:Y:S05]  /*a810*/  @!P0 NANOSLEEP.SYNCS 0x989680 ;  /* 0x009896800000895d */ /* 0x008fea0003900000 */
[----:B------:R-:W3:Y:S02]  /*a820*/  @!P0 SYNCS.PHASECHK.TRANS64 P0, [R3+URZ], R0 ;  /* 0x00000000030085a7 */ /* 0x000ee4000800007f */
[----:B---3--:R-:W-:Y:S05]  /*a830*/  @!P0 BRA `(.L_x_334) ;  /* 0xfffffffc00f08947 */ /* 0x008fea000383ffff */
.L_x_315:
[----:B------:R-:W-:Y:S05]  /*a840*/  BSYNC B0 ;  /* 0x0000000000007941 */ /* 0x000fea0003800000 */
.L_x_314:
[----:B------:R-:W-:Y:S05]  /*a850*/  EXIT ;  /* 0x000000000000794d */ /* 0x000fea0003800000 */
.L_x_22:
[----:B----4-:R4:W0:Y:S02]  /*a860*/  SYNCS.PHASECHK.TRANS64.TRYWAIT P1, [R3+URZ], R0 ;  /* 0x00000000030075a7 */ /* 0x010824000802017f */
[----:B0-----:R-:W-:Y:S05]  /*a870*/  @!P1 NANOSLEEP.SYNCS 0x989680 ;  /* 0x009896800000995d */ /* 0x001fea0003900000 */
[----:B------:R-:W0:Y:S02]  /*a880*/  @!P1 SYNCS.PHASECHK.TRANS64 P1, [R3+URZ], R0 ;  /* 0x00000000030095a7 */ /* 0x000e24000802007f */
[----:B0-----:R-:W-:Y:S05]  /*a890*/  @!P1 BRA `(.L_x_22) ;  /* 0xfffffffc00f09947 */ /* 0x001fea000383ffff */
[----:B------:R-:W-:Y:S05]  /*a8a0*/  BRA `(.L_x_21) ;  /* 0xffffff6c00a47947 */ /* 0x000fea000383ffff */
.L_x_27:
[----:B-1----:R1:W3:Y:S02]  /*a8b0*/  SYNCS.PHASECHK.TRANS64.TRYWAIT P1, [R5+URZ], R4 ;  /* 0x00000004050075a7 */ /* 0x0022e4000802017f */
[----:B---3--:R-:W-:Y:S05]  /*a8c0*/  @!P1 NANOSLEEP.SYNCS 0x989680 ;  /* 0x009896800000995d */ /* 0x008fea0003900000 */
[----:B------:R-:W3:Y:S02]  /*a8d0*/  @!P1 SYNCS.PHASECHK.TRANS64 P1, [R5+URZ], R4 ;  /* 0x00000004050095a7 */ /* 0x000ee4000802007f */
[----:B---3--:R-:W-:Y:S05]  /*a8e0*/  @!P1 BRA `(.L_x_27) ;  /* 0xfffffffc00f09947 */ /* 0x008fea000383ffff */
[----:B------:R-:W-:Y:S05]  /*a8f0*/  BRA `(.L_x_26) ;  /* 0xffffff7000487947 */ /* 0x000fea000383ffff */
.L_x_302:
[----:B------:R-:W-:Y:S01]  /*a900*/  BSSY B1, `(.L_x_335) ;  /* 0x0000006000017945 */ /* 0x000fe20003800000 */
[----:B------:R-:W-:-:S07]  /*a910*/  IMAD.MOV.U32 R15, RZ, RZ, -0x1 ;  /* 0xffffffffff0f7424 */ /* 0x000fce00078e00ff */
[----:B------:R-:W-:Y:S05]  /*a920*/  WARPSYNC.COLLECTIVE R15, `(.L_x_336) ;  /* 0x000000000f0c7348 */ /* 0x000fea0003c00000 */
[----:B------:R-:W-:Y:S02]  /*a930*/  ELECT P6, UR62, PT ;  /* 0x00000000003e782f */ /* 0x000fe400038c0000 */
[----:B------:R-:W-:Y:S01]  /*a940*/  MOV R14, UR62 ;  /* 0x0000003e000e7c02 */ /* 0x000fe20008000f00 */
[----:B------:R-:W-:Y:S10]  /*a950*/  ENDCOLLECTIVE ;  /* 0x000000000000791b */ /* 0x000ff40003800000 */
.L_x_336:
[----:B------:R-:W-:Y:S05]  /*a960*/  BSYNC B1 ;  /* 0x0000000000017941 */ /* 0x000fea0003800000 */
.L_x_335:
[----:B------:R-:W-:Y:S05]  /*a970*/  BRA `(.L_x_337) ;  /* 0xffffffe800487947 */ /* 0x000fea000383ffff */
.L_x_305:
[----:B-1----:R1:W2:Y:S02]  /*a980*/  SYNCS.PHASECHK.TRANS64.TRYWAIT P0, [R23+URZ+0x90], R14 ;  /* 0x0000900e170075a7 */ /* 0x0022a4000800017f */
[----:B--2---:R-:W-:Y:S05]  /*a990*/  @!P0 NANOSLEEP.SYNCS 0x989680 ;  /* 0x009896800000895d */ /* 0x004fea0003900000 */
[----:B------:R-:W2:Y:S02]  /*a9a0*/  @!P0 SYNCS.PHASECHK.TRANS64 P0, [R23+URZ+0x90], R14 ;  /* 0x0000900e170085a7 */ /* 0x000ea4000800007f */
[----:B--2---:R-:W-:Y:S05]  /*a9b0*/  @!P0 BRA `(.L_x_305) ;  /* 0xfffffffc00f08947 */ /* 0x004fea000383ffff */
[----:B------:R-:W-:Y:S05]  /*a9c0*/  BRA `(.L_x_338) ;  /* 0xffffffe800807947 */ /* 0x000fea000383ffff */
.L_x_313:
[----:B------:R-:W-:Y:S01]  /*a9d0*/  BSSY B0, `(.L_x_339) ;  /* 0x0000006000007945 */ /* 0x000fe20003800000 */
[----:B------:R-:W-:-:S07]  /*a9e0*/  IMAD.MOV.U32 R15, RZ, RZ, -0x1 ;  /* 0xffffffffff0f7424 */ /* 0x000fce00078e00ff */
[----:B------:R-:W-:Y:S05]  /*a9f0*/  WARPSYNC.COLLECTIVE R15, `(.L_x_340) ;  /* 0x000000000f0c7348 */ /* 0x000fea0003c00000 */
[----:B------:R-:W-:Y:S02]  /*aa00*/  ELECT P6, UR62, PT ;  /* 0x00000000003e782f */ /* 0x000fe400038c0000 */
[----:B------:R-:W-:Y:S01]  /*aa10*/  MOV R14, UR62 ;  /* 0x0000003e000e7c02 */ /* 0x000fe20008000f00 */
[----:B------:R-:W-:Y:S10]  /*aa20*/  ENDCOLLECTIVE ;  /* 0x000000000000791b */ /* 0x000ff40003800000 */
.L_x_340:
[----:B------:R-:W-:Y:S05]  /*aa30*/  BSYNC B0 ;  /* 0x0000000000007941 */ /* 0x000fea0003800000 */
.L_x_339:
[----:B------:R-:W-:Y:S05]  /*aa40*/  BRA `(.L_x_341) ;  /* 0xfffffff000d87947 */ /* 0x000fea000383ffff */
.L_x_317:
[----:B0-----:R0:W1:Y:S02]  /*aa50*/  SYNCS.PHASECHK.TRANS64.TRYWAIT P0, [R7+URZ], R4 ;  /* 0x00000004070075a7 */ /* 0x001064000800017f */
[----:B-1----:R-:W-:Y:S05]  /*aa60*/  @!P0 NANOSLEEP.SYNCS 0x989680 ;  /* 0x009896800000895d */ /* 0x002fea0003900000 */
[----:B------:R-:W1:Y:S02]  /*aa70*/  @!P0 SYNCS.PHASECHK.TRANS64 P0, [R7+URZ], R4 ;  /* 0x00000004070085a7 */ /* 0x000e64000800007f */
[----:B-1----:R-:W-:Y:S05]  /*aa80*/  @!P0 BRA `(.L_x_317) ;  /* 0xfffffffc00f08947 */ /* 0x002fea000383ffff */
[----:B------:R-:W-:Y:S05]  /*aa90*/  BRA `(.L_x_342) ;  /* 0xfffffff400187947 */ /* 0x000fea000383ffff */
.L_x_318:
[----:B0-----:R0:W1:Y:S02]  /*aaa0*/  SYNCS.PHASECHK.TRANS64.TRYWAIT P0, [R8+URZ], R5 ;  /* 0x00000005080075a7 */ /* 0x001064000800017f */
[----:B-1----:R-:W-:Y:S05]  /*aab0*/  @!P0 NANOSLEEP.SYNCS 0x989680 ;  /* 0x009896800000895d */ /* 0x002fea0003900000 */
[----:B------:R-:W1:Y:S02]  /*aac0*/  @!P0 SYNCS.PHASECHK.TRANS64 P0, [R8+URZ], R5 ;  /* 0x00000005080085a7 */ /* 0x000e64000800007f */
[----:B-1----:R-:W-:Y:S05]  /*aad0*/  @!P0 BRA `(.L_x_318) ;  /* 0xfffffffc00f08947 */ /* 0x002fea000383ffff */
[----:B------:R-:W-:Y:S05]  /*aae0*/  BRA `(.L_x_343) ;  /* 0xfffffff400287947 */ /* 0x000fea000383ffff */
.L_x_319:
[----:B0-----:R0:W1:Y:S02]  /*aaf0*/  SYNCS.PHASECHK.TRANS64.TRYWAIT P0, [R9+URZ], R4 ;  /* 0x00000004090075a7 */ /* 0x001064000800017f */
[----:B-1----:R-:W-:Y:S05]  /*ab00*/  @!P0 NANOSLEEP.SYNCS 0x989680 ;  /* 0x009896800000895d */ /* 0x002fea0003900000 */
[----:B------:R-:W1:Y:S02]  /*ab10*/  @!P0 SYNCS.PHASECHK.TRANS64 P0, [R9+URZ], R4 ;  /* 0x00000004090085a7 */ /* 0x000e64000800007f */
[----:B-1----:R-:W-:Y:S05]  /*ab20*/  @!P0 BRA `(.L_x_319) ;  /* 0xfffffffc00f08947 */ /* 0x002fea000383ffff */
[----:B------:R-:W-:Y:S05]  /*ab30*/  BRA `(.L_x_344) ;  /* 0xfffffff400387947 */ /* 0x000fea000383ffff */
.L_x_320:
[----:B0-----:R0:W1:Y:S02]  /*ab40*/  SYNCS.PHASECHK.TRANS64.TRYWAIT P0, [R8+URZ], R5 ;  /* 0x00000005080075a7 */ /* 0x001064000800017f */
[----:B-1----:R-:W-:Y:S05]  /*ab50*/  @!P0 NANOSLEEP.SYNCS 0x989680 ;  /* 0x009896800000895d */ /* 0x002fea0003900000 */
[----:B------:R-:W1:Y:S02]  /*ab60*/  @!P0 SYNCS.PHASECHK.TRANS64 P0, [R8+URZ], R5 ;  /* 0x00000005080085a7 */ /* 0x000e64000800007f */
[----:B-1----:R-:W-:Y:S05]  /*ab70*/  @!P0 BRA `(.L_x_320) ;  /* 0xfffffffc00f08947 */ /* 0x002fea000383ffff */
[----:B------:R-:W-:Y:S05]  /*ab80*/  BRA `(.L_x_345) ;  /* 0xfffffff400487947 */ /* 0x000fea000383ffff */
.L_x_321:
[----:B0-----:R0:W1:Y:S02]  /*ab90*/  SYNCS.PHASECHK.TRANS64.TRYWAIT P0, [R9+URZ], R4 ;  /* 0x00000004090075a7 */ /* 0x001064000800017f */
[----:B-1----:R-:W-:Y:S05]  /*aba0*/  @!P0 NANOSLEEP.SYNCS 0x989680 ;  /* 0x009896800000895d */ /* 0x002fea0003900000 */
[----:B------:R-:W1:Y:S02]  /*abb0*/  @!P0 SYNCS.PHASECHK.TRANS64 P0, [R9+URZ], R4 ;  /* 0x00000004090085a7 */ /* 0x000e64000800007f */
[----:B-1----:R-:W-:Y:S05]  /*abc0*/  @!P0 BRA `(.L_x_321) ;  /* 0xfffffffc00f08947 */ /* 0x002fea000383ffff */
[----:B------:R-:W-:Y:S05]  /*abd0*/  BRA `(.L_x_346) ;  /* 0xfffffff400587947 */ /* 0x000fea000383ffff */
.L_x_322:
[----:B0-----:R0:W1:Y:S02]  /*abe0*/  SYNCS.PHASECHK.TRANS64.TRYWAIT P0, [R8+URZ], R5 ;  /* 0x00000005080075a7 */ /* 0x001064000800017f */
[----:B-1----:R-:W-:Y:S05]  /*abf0*/  @!P0 NANOSLEEP.SYNCS 0x989680 ;  /* 0x009896800000895d */ /* 0x002fea0003900000 */
[----:B------:R-:W1:Y:S02]  /*ac00*/  @!P0 SYNCS.PHASECHK.TRANS64 P0, [R8+URZ], R5 ;  /* 0x00000005080085a7 */ /* 0x000e64000800007f */
[----:B-1----:R-:W-:Y:S05]  /*ac10*/  @!P0 BRA `(.L_x_322) ;  /* 0xfffffffc00f08947 */ /* 0x002fea000383ffff */
[----:B------:R-:W-:Y:S05]  /*ac20*/  BRA `(.L_x_347) ;  /* 0xfffffff400687947 */ /* 0x000fea000383ffff */
.L_x_323:
[----:B0-----:R0:W1:Y:S02]  /*ac30*/  SYNCS.PHASECHK.TRANS64.TRYWAIT P0, [R9+URZ], R4 ;  /* 0x00000004090075a7 */ /* 0x001064000800017f */
[----:B-1----:R-:W-:Y:S05]  /*ac40*/  @!P0 NANOSLEEP.SYNCS 0x989680 ;  /* 0x009896800000895d */ /* 0x002fea0003900000 */
[----:B------:R-:W1:Y:S02]  /*ac50*/  @!P0 SYNCS.PHASECHK.TRANS64 P0, [R9+URZ], R4 ;  /* 0x00000004090085a7 */ /* 0x000e64000800007f */
[----:B-1----:R-:W-:Y:S05]  /*ac60*/  @!P0 BRA `(.L_x_323) ;  /* 0xfffffffc00f08947 */ /* 0x002fea000383ffff */
[----:B------:R-:W-:Y:S05]  /*ac70*/  BRA `(.L_x_348) ;  /* 0xfffffff400787947 */ /* 0x000fea000383ffff */
.L_x_324:
[----:B0-----:R0:W1:Y:S02]  /*ac80*/  SYNCS.PHASECHK.TRANS64.TRYWAIT P0, [R8+URZ], R5 ;  /* 0x00000005080075a7 */ /* 0x001064000800017f */
[----:B-1----:R-:W-:Y:S05]  /*ac90*/  @!P0 NANOSLEEP.SYNCS 0x989680 ;  /* 0x009896800000895d */ /* 0x002fea0003900000 */
[----:B------:R-:W1:Y:S02]  /*aca0*/  @!P0 SYNCS.PHASECHK.TRANS64 P0, [R8+URZ], R5 ;  /* 0x00000005080085a7 */ /* 0x000e64000800007f */
[----:B-1----:R-:W-:Y:S05]  /*acb0*/  @!P0 BRA `(.L_x_324) ;  /* 0xfffffffc00f08947 */ /* 0x002fea000383ffff */
[----:B------:R-:W-:Y:S05]  /*acc0*/  BRA `(.L_x_349) ;  /* 0xfffffff400887947 */ /* 0x000fea000383ffff */
.L_x_325:
[----:B0-----:R0:W1:Y:S02]  /*acd0*/  SYNCS.PHASECHK.TRANS64.TRYWAIT P0, [R9+URZ], R4 ;  /* 0x00000004090075a7 */ /* 0x001064000800017f */
[----:B-1----:R-:W-:Y:S05]  /*ace0*/  @!P0 NANOSLEEP.SYNCS 0x989680 ;  /* 0x009896800000895d */ /* 0x002fea0003900000 */
[----:B------:R-:W1:Y:S02]  /*acf0*/  @!P0 SYNCS.PHASECHK.TRANS64 P0, [R9+URZ], R4 ;  /* 0x00000004090085a7 */ /* 0x000e64000800007f */
[----:B-1----:R-:W-:Y:S05]  /*ad00*/  @!P0 BRA `(.L_x_325) ;  /* 0xfffffffc00f08947 */ /* 0x002fea000383ffff */
[----:B------:R-:W-:Y:S05]  /*ad10*/  BRA `(.L_x_350) ;  /* 0xfffffff400987947 */ /* 0x000fea000383ffff */
.L_x_326:
[----:B0-----:R0:W1:Y:S02]  /*ad20*/  SYNCS.PHASECHK.TRANS64.TRYWAIT P0, [R8+URZ], R5 ;  /* 0x00000005080075a7 */ /* 0x001064000800017f */
[----:B-1----:R-:W-:Y:S05]  /*ad30*/  @!P0 NANOSLEEP.SYNCS 0x989680 ;  /* 0x009896800000895d */ /* 0x002fea0003900000 */
[----:B------:R-:W1:Y:S02]  /*ad40*/  @!P0 SYNCS.PHASECHK.TRANS64 P0, [R8+URZ], R5 ;  /* 0x00000005080085a7 */ /* 0x000e64000800007f */
[----:B-1----:R-:W-:Y:S05]  /*ad50*/  @!P0 BRA `(.L_x_326) ;  /* 0xfffffffc00f08947 */ /* 0x002fea000383ffff */
[----:B------:R-:W-:Y:S05]  /*ad60*/  BRA `(.L_x_351) ;  /* 0xfffffff400a87947 */ /* 0x000fea000383ffff */
.L_x_327:
[----:B0-----:R0:W1:Y:S02]  /*ad70*/  SYNCS.PHASECHK.TRANS64.TRYWAIT P0, [R9+URZ], R4 ;  /* 0x00000004090075a7 */ /* 0x001064000800017f */
[----:B-1----:R-:W-:Y:S05]  /*ad80*/  @!P0 NANOSLEEP.SYNCS 0x989680 ;  /* 0x009896800000895d */ /* 0x002fea0003900000 */
[----:B------:R-:W1:Y:S02]  /*ad90*/  @!P0 SYNCS.PHASECHK.TRANS64 P0, [R9+URZ], R4 ;  /* 0x00000004090085a7 */ /* 0x000e64000800007f */
[----:B-1----:R-:W-:Y:S05]  /*ada0*/  @!P0 BRA `(.L_x_327) ;  /* 0xfffffffc00f08947 */ /* 0x002fea000383ffff */
[----:B------:R-:W-:Y:S05]  /*adb0*/  BRA `(.L_x_352) ;  /* 0xfffffff400b87947 */ /* 0x000fea000383ffff */
.L_x_328:
[----:B0-----:R0:W1:Y:S02]  /*adc0*/  SYNCS.PHASECHK.TRANS64.TRYWAIT P0, [R8+URZ], R5 ;  /* 0x00000005080075a7 */ /* 0x001064000800017f */
[----:B-1----:R-:W-:Y:S05]  /*add0*/  @!P0 NANOSLEEP.SYNCS 0x989680 ;  /* 0x009896800000895d */ /* 0x002fea0003900000 */
[----:B------:R-:W1:Y:S02]  /*ade0*/  @!P0 SYNCS.PHASECHK.TRANS64 P0, [R8+URZ], R5 ;  /* 0x00000005080085a7 */ /* 0x000e64000800007f */
[----:B-1----:R-:W-:Y:S05]  /*adf0*/  @!P0 BRA `(.L_x_328) ;  /* 0xfffffffc00f08947 */ /* 0x002fea000383ffff */
[----:B------:R-:W-:Y:S05]  /*ae00*/  BRA `(.L_x_353) ;  /* 0xfffffff400c87947 */ /* 0x000fea000383ffff */
.L_x_329:
[----:B0-----:R0:W1:Y:S02]  /*ae10*/  SYNCS.PHASECHK.TRANS64.TRYWAIT P0, [R9+URZ], R4 ;  /* 0x00000004090075a7 */ /* 0x001064000800017f */
[----:B-1----:R-:W-:Y:S05]  /*ae20*/  @!P0 NANOSLEEP.SYNCS 0x989680 ;  /* 0x009896800000895d */ /* 0x002fea0003900000 */
[----:B------:R-:W1:Y:S02]  /*ae30*/  @!P0 SYNCS.PHASECHK.TRANS64 P0, [R9+URZ], R4 ;  /* 0x00000004090085a7 */ /* 0x000e64000800007f */
[----:B-1----:R-:W-:Y:S05]  /*ae40*/  @!P0 BRA `(.L_x_329) ;  /* 0xfffffffc00f08947 */ /* 0x002fea000383ffff */
[----:B------:R-:W-:Y:S05]  /*ae50*/  BRA `(.L_x_354) ;  /* 0xfffffff400d87947 */ /* 0x000fea000383ffff */
.L_x_330:
[----:B0-----:R0:W1:Y:S02]  /*ae60*/  SYNCS.PHASECHK.TRANS64.TRYWAIT P0, [R8+URZ], R5 ;  /* 0x00000005080075a7 */ /* 0x001064000800017f */
[----:B-1----:R-:W-:Y:S05]  /*ae70*/  @!P0 NANOSLEEP.SYNCS 0x989680 ;  /* 0x009896800000895d */ /* 0x002fea0003900000 */
[----:B------:R-:W1:Y:S02]  /*ae80*/  @!P0 SYNCS.PHASECHK.TRANS64 P0, [R8+URZ], R5 ;  /* 0x00000005080085a7 */ /* 0x000e64000800007f */
[----:B-1----:R-:W-:Y:S05]  /*ae90*/  @!P0 BRA `(.L_x_330) ;  /* 0xfffffffc00f08947 */ /* 0x002fea000383ffff */
[----:B------:R-:W-:Y:S05]  /*aea0*/  BRA `(.L_x_355) ;  /* 0xfffffff400e87947 */ /* 0x000fea000383ffff */
.L_x_331:
[----:B0-----:R0:W1:Y:S02]  /*aeb0*/  SYNCS.PHASECHK.TRANS64.TRYWAIT P0, [R9+URZ], R4 ;  /* 0x00000004090075a7 */ /* 0x001064000800017f */
[----:B-1----:R-:W-:Y:S05]  /*aec0*/  @!P0 NANOSLEEP.SYNCS 0x989680 ;  /* 0x009896800000895d */ /* 0x002fea0003900000 */
[----:B------:R-:W1:Y:S02]  /*aed0*/  @!P0 SYNCS.PHASECHK.TRANS64 P0, [R9+URZ], R4 ;  /* 0x00000004090085a7 */ /* 0x000e64000800007f */
[----:B-1----:R-:W-:Y:S05]  /*aee0*/  @!P0 BRA `(.L_x_331) ;  /* 0xfffffffc00f08947 */ /* 0x002fea000383ffff */
[----:B------:R-:W-:Y:S05]  /*aef0*/  BRA `(.L_x_356) ;  /* 0xfffffff400f87947 */ /* 0x000fea000383ffff */
.L_x_332:
[----:B0-----:R0:W1:Y:S02]  /*af00*/  SYNCS.PHASECHK.TRANS64.TRYWAIT P0, [R8+URZ], R5 ;  /* 0x00000005080075a7 */ /* 0x001064000800017f */
[----:B-1----:R-:W-:Y:S05]  /*af10*/  @!P0 NANOSLEEP.SYNCS 0x989680 ;  /* 0x009896800000895d */ /* 0x002fea0003900000 */
[----:B------:R-:W1:Y:S02]  /*af20*/  @!P0 SYNCS.PHASECHK.TRANS64 P0, [R8+URZ], R5 ;  /* 0x00000005080085a7 */ /* 0x000e64000800007f */
[----:B-1----:R-:W-:Y:S05]  /*af30*/  @!P0 BRA `(.L_x_332) ;  /* 0xfffffffc00f08947 */ /* 0x002fea000383ffff */
[----:B------:R-:W-:Y:S05]  /*af40*/  BRA `(.L_x_357) ;  /* 0xfffffff800087947 */ /* 0x000fea000383ffff */
.L_x_333:
[----:B-1----:R1:W2:Y:S02]  /*af50*/  SYNCS.PHASECHK.TRANS64.TRYWAIT P0, [R11+URZ], R6 ;  /* 0x000000060b0075a7 */ /* 0x0022a4000800017f */
[----:B--2---:R-:W-:Y:S05]  /*af60*/  @!P0 NANOSLEEP.SYNCS 0x989680 ;  /* 0x009896800000895d */ /* 0x004fea0003900000 */
[----:B------:R-:W2:Y:S02]  /*af70*/  @!P0 SYNCS.PHASECHK.TRANS64 P0, [R11+URZ], R6 ;  /* 0x000000060b0085a7 */ /* 0x000ea4000800007f */
[----:B--2---:R-:W-:Y:S05]  /*af80*/  @!P0 BRA `(.L_x_333) ;  /* 0xfffffffc00f08947 */ /* 0x004fea000383ffff */
[----:B------:R-:W-:Y:S05]  /*af90*/  BRA `(.L_x_358) ;  /* 0xfffffff800107947 */ /* 0x000fea000383ffff */
.L_x_359:
[----:B------:R-:W-:-:S00]  /*afa0*/  BRA `(.L_x_359) ;  /* 0xfffffffc00fc7947 */ /* 0x000fc0000383ffff */
[----:B------:R-:W-:-:S00]  /*afb0*/  NOP ;  /* 0x0000000000007918 */ /* 0x000fc00000000000 */
        /* <DEDUP_REMOVED lines=12> */
.L_x_360:


//--------------------- .nv.global.init           --------------------------
	.section	.nv.global.init,"aw",@progbits
.nv.global.init:
	.type		$str$22,@object
	.size		$str$22,($str$23 - $str$22)
$str$22:
        /*0000*/ 	.byte	0x6b, 0x5f, 0x74, 0x69, 0x6c, 0x65, 0x5f, 0x63, 0x6f, 0x75, 0x6e, 0x74, 0x20, 0x3e, 0x3d, 0x20
        /*0010*/ 	.byte	0x31, 0x00
	.type		$str$23,@object
	.size		$str$23,(__unnamed_1 - $str$23)
$str$23:
        /*0012*/ 	.byte	0x2f, 0x74, 0x6d, 0x70, 0x2f, 0x63, 0x75, 0x74, 0x6c, 0x61, 0x73, 0x73, 0x5f, 0x73, 0x77, 0x65
        /*0022*/ 	.byte	0x65, 0x70, 0x5f, 0x73, 0x72, 0x63, 0x2f, 0x69, 0x6e, 0x63, 0x6c, 0x75, 0x64, 0x65, 0x2f, 0x63
        /*0032*/ 	.byte	0x75, 0x74, 0x6c, 0x61, 0x73, 0x73, 0x2f, 0x67, 0x65, 0x6d, 0x6d, 0x2f, 0x63, 0x6f, 0x6c, 0x6c
        /*0042*/ 	.byte	0x65, 0x63, 0x74, 0x69, 0x76, 0x65, 0x2f, 0x73, 0x6d, 0x39, 0x30, 0x5f, 0x6d, 0x6d, 0x61, 0x5f
        /*0052*/ 	.byte	0x74, 0x6d, 0x61, 0x5f, 0x67, 0x6d, 0x6d, 0x61, 0x5f, 0x73, 0x73, 0x5f, 0x77, 0x61, 0x72, 0x70
        /*0062*/ 	.byte	0x73, 0x70, 0x65, 0x63, 0x69, 0x61, 0x6c, 0x69, 0x7a, 0x65, 0x64, 0x2e, 0x68, 0x70, 0x70, 0x00
	.type		__unnamed_1,@object
	.size		__unnamed_1,(.L_0 - __unnamed_1)
__unnamed_1:
        /*0072*/ 	.byte	0x76, 0x6f, 0x69, 0x64, 0x20, 0x63, 0x75, 0x74, 0x6c, 0x61, 0x73, 0x73, 0x3a, 0x3a, 0x67, 0x65
        /* <DEDUP_REMOVED lines=172> */
        /*0b42*/ 	.byte	0x3a, 0x3a, 0x69, 0x64, 0x65, 0x6e, 0x74, 0x69, 0x74, 0x79, 0x5d, 0x00
.L_0:


//--------------------- .nv.shared._ZN7cutlass13device_kernelINS_4gemm6kernel13GemmUniversalIN4cute5tupleIJiiiiEEENS1_10collective13CollectiveMmaINS1_34MainloopSm90TmaGmmaWarpSpecializedILi18ENS5_IJNS4_1CILi4EEENSA_ILi1EEESC_EEENS1_35KernelTmaWarpSpecializedCooperativeEEENS5_IJNSA_ILi256EEENSA_ILi128EEENSA_ILi32EEEEEEaNS5_IJlSC_lEEEaSK_NS4_8TiledMMAINS4_8MMA_AtomIJNS4_4SM904GMMA27MMA_64x128x32_S32S8S8_SS_TNEEEENS4_6LayoutINS5_IJNSA_ILi2EEESC_SC_EEENS5_IJSC_NSA_ILi0EEESU_EEEEENS5_IJNS4_10UnderscoreESX_SX_EEEEENS4_13SM90_TMA_LOADENS4_14ComposedLayoutINS4_7SwizzleILi1ELi4ELi3EEENS4_18smem_ptr_flag_bitsILi8EEENSR_INS5_IJNSA_ILi8EEESI_EEENS5_IJSI_SC_EEEEEEEvNS4_8identityENS4_23SM90_TMA_LOAD_MULTICASTES1A_vS1B_EENS_8epilogue10collective6detail29Sm90TmaWarpSpecializedAdapterINS1F_15DefaultEpilogueIaSK_SK_NS1E_6thread17LinearCombinationIaLi1EiiLNS1J_9ScaleType4KindE0ELNS_15FloatRoundStyleE2EaEENS1_15EpilogueDefaultEEEEEvvEEEEvNT_6ParamsE --------------------------
	.section	.nv.shared._ZN7cutlass13device_kernelINS_4gemm6kernel13GemmUniversalIN4cute5tupleIJiiiiEEENS1_10collective13CollectiveMmaINS1_34MainloopSm90TmaGmmaWarpSpecializedILi18ENS5_IJNS4_1CILi4EEENSA_ILi1EEESC_EEENS1_35KernelTmaWarpSpecializedCooperativeEEENS5_IJNSA_ILi256EEENSA_ILi128EEENSA_ILi32EEEEEEaNS5_IJlSC_lEEEaSK_NS4_8TiledMMAINS4_8MMA_AtomIJNS4_4SM904GMMA27MMA_64x128x32_S32S8S8_SS_TNEEEENS4_6LayoutINS5_IJNSA_ILi2EEESC_SC_EEENS5_IJSC_NSA_ILi0EEESU_EEEEENS5_IJNS4_10UnderscoreESX_SX_EEEEENS4_13SM90_TMA_LOADENS4_14ComposedLayoutINS4_7SwizzleILi1ELi4ELi3EEENS4_18smem_ptr_flag_bitsILi8EEENSR_INS5_IJNSA_ILi8EEESI_EEENS5_IJSI_SC_EEEEEEEvNS4_8identityENS4_23SM90_TMA_LOAD_MULTICASTES1A_vS1B_EENS_8epilogue10collective6detail29Sm90TmaWarpSpecializedAdapterINS1F_15DefaultEpilogueIaSK_SK_NS1E_6thread17LinearCombinationIaLi1EiiLNS1J_9ScaleType4KindE0ELNS_15FloatRoundStyleE2EaEENS1_15EpilogueDefaultEEEEEvvEEEEvNT_6ParamsE,"aw",@nobits
	.sectionflags	@""
	.align	16
	.zero		1024


//--------------------- .nv.shared.reserved.0     --------------------------
	.section	.nv.shared.reserved.0,"aw",@nobits
	.weak		__nv_reservedSMEM_offset_0_alias
	.size		__nv_reservedSMEM_offset_0_alias, 0, 0
	.other		__nv_reservedSMEM_offset_0_alias,@"STO_CUDA_RESERVED_SHARED STV_DEFAULT"
__nv_reservedSMEM_offset_0_alias:
	.zero		0


//--------------------- .nv.global                --------------------------
	.section	.nv.global,"aw",@nobits
.nv.global:
	.type		_ZN40_INTERNAL_b5727a3b_4_k_cu_93f62e26_249394cute1_E,@object
	.size		_ZN40_INTERNAL_b5727a3b_4_k_cu_93f62e26_249394cute1_E,(_ZN40_INTERNAL_b5727a3b_4_k_cu_93f62e26_249394cuda3std3__45__cpo6cbeginE - _ZN40_INTERNAL_b5727a3b_4_k_cu_93f62e26_249394cute1_E)
_ZN40_INTERNAL_b5727a3b_4_k_cu_93f62e26_249394cute1_E:
	.zero		1
	.type		_ZN40_INTERNAL_b5727a3b_4_k_cu_93f62e26_249394cuda3std3__45__cpo6cbeginE,@object
	.size		_ZN40_INTERNAL_b5727a3b_4_k_cu_93f62e26_249394cuda3std3__45__cpo6cbeginE,(_ZN40_INTERNAL_b5727a3b_4_k_cu_93f62e26_249394cuda3std3__48in_placeE - _ZN40_INTERNAL_b5727a3b_4_k_cu_93f62e26_249394cuda3std3__45__cpo6cbeginE)
_ZN40_INTERNAL_b5727a3b_4_k_cu_93f62e26_249394cuda3std3__45__cpo6cbeginE:
	.zero		1
	.type		_ZN40_INTERNAL_b5727a3b_4_k_cu_93f62e26_249394cuda3std3__48in_placeE,@object
	.size		_ZN40_INTERNAL_b5727a3b_4_k_cu_93f62e26_249394cuda3std3__48in_placeE,(_ZN40_INTERNAL_b5727a3b_4_k_cu_93f62e26_249394cuda3std6ranges3__45__cpo9iter_moveE - _ZN40_INTERNAL_b5727a3b_4_k_cu_93f62e26_249394cuda3std3__48in_placeE)
_ZN40_INTERNAL_b5727a3b_4_k_cu_93f62e26_249394cuda3std3__48in_placeE:
	.zero		1
	.type		_ZN40_INTERNAL_b5727a3b_4_k_cu_93f62e26_249394cuda3std6ranges3__45__cpo9iter_moveE,@object
	.size		_ZN40_INTERNAL_b5727a3b_4_k_cu_93f62e26_249394cuda3std6ranges3__45__cpo9iter_moveE,(_ZN40_INTERNAL_b5727a3b_4_k_cu_93f62e26_249394cuda3std3__45__cpo5beginE - _ZN40_INTERNAL_b5727a3b_4_k_cu_93f62e26_249394cuda3std6ranges3__45__cpo9iter_moveE)
_ZN40_INTERNAL_b5727a3b_4_k_cu_93f62e26_249394cuda3std6ranges3__45__cpo9iter_moveE:
	.zero		1
	.type		_ZN40_INTERNAL_b5727a3b_4_k_cu_93f62e26_249394cuda3std3__45__cpo5beginE,@object
	.size		_ZN40_INTERNAL_b5727a3b_4_k_cu_93f62e26_249394cuda3std3__45__cpo5beginE,(_ZN40_INTERNAL_b5727a3b_4_k_cu_93f62e26_249394cuda3std3__442_GLOBAL__N__b5727a3b_4_k_cu_93f62e26_249396ignoreE - _ZN40_INTERNAL_b5727a3b_4_k_cu_93f62e26_249394cuda3std3__45__cpo5beginE)
_ZN40_INTERNAL_b5727a3b_4_k_cu_93f62e26_249394cuda3std3__45__cpo5beginE:
	.zero		1
	.type		_ZN40_INTERNAL_b5727a3b_4_k_cu_93f62e26_249394cuda3std3__442_GLOBAL__N__b5727a3b_4_k_cu_93f62e26_249396ignoreE,@object
	.size		_ZN40_INTERNAL_b5727a3b_4_k_cu_93f62e26_249394cuda3std3__442_GLOBAL__N__b5727a3b_4_k_cu_93f62e26_249396ignoreE,(_ZN40_INTERNAL_b5727a3b_4_k_cu_93f62e26_249394cute7productE - _ZN40_INTERNAL_b5727a3b_4_k_cu_93f62e26_249394cuda3std3__442_GLOBAL__N__b5727a3b_4_k_cu_93f62e26_249396ignoreE)
_ZN40_INTERNAL_b5727a3b_4_k_cu_93f62e26_249394cuda3std3__442_GLOBAL__N__b5727a3b_4_k_cu_93f62e26_249396ignoreE:
	.zero		1
	.type		_ZN40_INTERNAL_b5727a3b_4_k_cu_93f62e26_249394cute7productE,@object
	.size		_ZN40_INTERNAL_b5727a3b_4_k_cu_93f62e26_249394cute7productE,(_ZN40_INTERNAL_b5727a3b_4_k_cu_93f62e26_249394cuda3std3__45__cpo3endE - _ZN40_INTERNAL_b5727a3b_4_k_cu_93f62e26_249394cute7productE)
_ZN40_INTERNAL_b5727a3b_4_k_cu_93f62e26_249394cute7productE:
	.zero		1
	.type		_ZN40_INTERNAL_b5727a3b_4_k_cu_93f62e26_249394cuda3std3__45__cpo3endE,@object
	.size		_ZN40_INTERNAL_b5727a3b_4_k_cu_93f62e26_249394cuda3std3__45__cpo3endE,(_ZN40_INTERNAL_b5727a3b_4_k_cu_93f62e26_249394cuda3std3__419piecewise_constructE - _ZN40_INTERNAL_b5727a3b_4_k_cu_93f62e26_249394cuda3std3__45__cpo3endE)
_ZN40_INTERNAL_b5727a3b_4_k_cu_93f62e26_249394cuda3std3__45__cpo3endE:
	.zero		1
	.type		_ZN40_INTERNAL_b5727a3b_4_k_cu_93f62e26_249394cuda3std3__419piecewise_constructE,@object
	.size		_ZN40_INTERNAL_b5727a3b_4_k_cu_93f62e26_249394cuda3std3__419piecewise_constructE,(_ZN40_INTERNAL_b5727a3b_4_k_cu_93f62e26_249394cuda3std3__45__cpo4cendE - _ZN40_INTERNAL_b5727a3b_4_k_cu_93f62e26_249394cuda3std3__419piecewise_constructE)
_ZN40_INTERNAL_b5727a3b_4_k_cu_93f62e26_249394cuda3std3__419piecewise_constructE:
	.zero		1
	.type		_ZN40_INTERNAL_b5727a3b_4_k_cu_93f62e26_249394cuda3std3__45__cpo4cendE,@object
	.size		_ZN40_INTERNAL_b5727a3b_4_k_cu_93f62e26_249394cuda3std3__45__cpo4cendE,(_ZN40_INTERNAL_b5727a3b_4_k_cu_93f62e26_249394cuda3std6ranges3__45__cpo4swapE - _ZN40_INTERNAL_b5727a3b_4_k_cu_93f62e26_249394cuda3std3__45__cpo4cendE)
_ZN40_INTERNAL_b5727a3b_4_k_cu_93f62e26_249394cuda3std3__45__cpo4cendE:
	.zero		1
	.type		_ZN40_INTERNAL_b5727a3b_4_k_cu_93f62e26_249394cuda3std6ranges3__45__cpo4swapE,@object
	.size		_ZN40_INTERNAL_b5727a3b_4_k_cu_93f62e26_249394cuda3std6ranges3__45__cpo4swapE,(.L_8 - _ZN40_INTERNAL_b5727a3b_4_k_cu_93f62e26_249394cuda3std6ranges3__45__cpo4swapE)
_ZN40_INTERNAL_b5727a3b_4_k_cu_93f62e26_249394cuda3std6ranges3__45__cpo4swapE:
	.zero		1
.L_8:


//--------------------- .nv.constant0._ZN7cutlass13device_kernelINS_4gemm6kernel13GemmUniversalIN4cute5tupleIJiiiiEEENS1_10collective13CollectiveMmaINS1_34MainloopSm90TmaGmmaWarpSpecializedILi18ENS5_IJNS4_1CILi4EEENSA_ILi1EEESC_EEENS1_35KernelTmaWarpSpecializedCooperativeEEENS5_IJNSA_ILi256EEENSA_ILi128EEENSA_ILi32EEEEEEaNS5_IJlSC_lEEEaSK_NS4_8TiledMMAINS4_8MMA_AtomIJNS4_4SM904GMMA27MMA_64x128x32_S32S8S8_SS_TNEEEENS4_6LayoutINS5_IJNSA_ILi2EEESC_SC_EEENS5_IJSC_NSA_ILi0EEESU_EEEEENS5_IJNS4_10UnderscoreESX_SX_EEEEENS4_13SM90_TMA_LOADENS4_14ComposedLayoutINS4_7SwizzleILi1ELi4ELi3EEENS4_18smem_ptr_flag_bitsILi8EEENSR_INS5_IJNSA_ILi8EEESI_EEENS5_IJSI_SC_EEEEEEEvNS4_8identityENS4_23SM90_TMA_LOAD_MULTICASTES1A_vS1B_EENS_8epilogue10collective6detail29Sm90TmaWarpSpecializedAdapterINS1F_15DefaultEpilogueIaSK_SK_NS1E_6thread17LinearCombinationIaLi1EiiLNS1J_9ScaleType4KindE0ELNS_15FloatRoundStyleE2EaEENS1_15EpilogueDefaultEEEEEvvEEEEvNT_6ParamsE --------------------------
	.section	.nv.constant0._ZN7cutlass13device_kernelINS_4gemm6kernel13GemmUniversalIN4cute5tupleIJiiiiEEENS1_10collective13CollectiveMmaINS1_34MainloopSm90TmaGmmaWarpSpecializedILi18ENS5_IJNS4_1CILi4EEENSA_ILi1EEESC_EEENS1_35KernelTmaWarpSpecializedCooperativeEEENS5_IJNSA_ILi256EEENSA_ILi128EEENSA_ILi32EEEEEEaNS5_IJlSC_lEEEaSK_NS4_8TiledMMAINS4_8MMA_AtomIJNS4_4SM904GMMA27MMA_64x128x32_S32S8S8_SS_TNEEEENS4_6LayoutINS5_IJNSA_ILi2EEESC_SC_EEENS5_IJSC_NSA_ILi0EEESU_EEEEENS5_IJNS4_10UnderscoreESX_SX_EEEEENS4_13SM90_TMA_LOADENS4_14ComposedLayoutINS4_7SwizzleILi1ELi4ELi3EEENS4_18smem_ptr_flag_bitsILi8EEENSR_INS5_IJNSA_ILi8EEESI_EEENS5_IJSI_SC_EEEEEEEvNS4_8identityENS4_23SM90_TMA_LOAD_MULTICASTES1A_vS1B_EENS_8epilogue10collective6detail29Sm90TmaWarpSpecializedAdapterINS1F_15DefaultEpilogueIaSK_SK_NS1E_6thread17LinearCombinationIaLi1EiiLNS1J_9ScaleType4KindE0ELNS_15FloatRoundStyleE2EaEENS1_15EpilogueDefaultEEEEEvvEEEEvNT_6ParamsE,"a",@progbits
	.sectionflags	@""
	.align	4
.nv.constant0._ZN7cutlass13device_kernelINS_4gemm6kernel13GemmUniversalIN4cute5tupleIJiiiiEEENS1_10collective13CollectiveMmaINS1_34MainloopSm90TmaGmmaWarpSpecializedILi18ENS5_IJNS4_1CILi4EEENSA_ILi1EEESC_EEENS1_35KernelTmaWarpSpecializedCooperativeEEENS5_IJNSA_ILi256EEENSA_ILi128EEENSA_ILi32EEEEEEaNS5_IJlSC_lEEEaSK_NS4_8TiledMMAINS4_8MMA_AtomIJNS4_4SM904GMMA27MMA_64x128x32_S32S8S8_SS_TNEEEENS4_6LayoutINS5_IJNSA_ILi2EEESC_SC_EEENS5_IJSC_NSA_ILi0EEESU_EEEEENS5_IJNS4_10UnderscoreESX_SX_EEEEENS4_13SM90_TMA_LOADENS4_14ComposedLayoutINS4_7SwizzleILi1ELi4ELi3EEENS4_18smem_ptr_flag_bitsILi8EEENSR_INS5_IJNSA_ILi8EEESI_EEENS5_IJSI_SC_EEEEEEEvNS4_8identityENS4_23SM90_TMA_LOAD_MULTICASTES1A_vS1B_EENS_8epilogue10collective6detail29Sm90TmaWarpSpecializedAdapterINS1F_15DefaultEpilogueIaSK_SK_NS1E_6thread17LinearCombinationIaLi1EiiLNS1J_9ScaleType4KindE0ELNS_15FloatRoundStyleE2EaEENS1_15EpilogueDefaultEEEEEvvEEEEvNT_6ParamsE:
	.zero		1664


//--------------------- SYMBOLS --------------------------

	.type		.nv.reservedSmem.offset0,@object
	.size		.nv.reservedSmem.offset0,0x4
	.type		__assertfail,@function
